//
// Generated by NVIDIA NVVM Compiler
//
// Compiler Build ID: CL-36424714
// Cuda compilation tools, release 13.0, V13.0.88
// Based on NVVM 20.0.0
//

.version 9.0
.target sm_100
.address_size 64

	// .globl	_Z12scale_kernelPKffPfi

.visible .entry _Z12scale_kernelPKffPfi(
	.param .u64 .ptr .align 1 _Z12scale_kernelPKffPfi_param_0,
	.param .f32 _Z12scale_kernelPKffPfi_param_1,
	.param .u64 .ptr .align 1 _Z12scale_kernelPKffPfi_param_2,
	.param .u32 _Z12scale_kernelPKffPfi_param_3
)
{
	.reg .pred 	%p<2>;
	.reg .b32 	%r<6>;
	.reg .b32 	%f<4>;
	.reg .b64 	%rd<8>;

	ld.param.u64 	%rd1, [_Z12scale_kernelPKffPfi_param_0];
	ld.param.f32 	%f1, [_Z12scale_kernelPKffPfi_param_1];
	ld.param.u64 	%rd2, [_Z12scale_kernelPKffPfi_param_2];
	ld.param.u32 	%r2, [_Z12scale_kernelPKffPfi_param_3];
	mov.u32 	%r3, %ctaid.x;
	mov.u32 	%r4, %ntid.x;
	mov.u32 	%r5, %tid.x;
	mad.lo.s32 	%r1, %r3, %r4, %r5;
	setp.ge.s32 	%p1, %r1, %r2;
	@%p1 bra 	$L__BB0_2;
	cvta.to.global.u64 	%rd3, %rd1;
	cvta.to.global.u64 	%rd4, %rd2;
	mul.wide.s32 	%rd5, %r1, 4;
	add.s64 	%rd6, %rd3, %rd5;
	ld.global.f32 	%f2, [%rd6];
	mul.f32 	%f3, %f1, %f2;
	add.s64 	%rd7, %rd4, %rd5;
	st.global.f32 	[%rd7], %f3;
$L__BB0_2:
	ret;

}
	// .globl	_Z11bias_kernelPKfS0_Pfi
.visible .entry _Z11bias_kernelPKfS0_Pfi(
	.param .u64 .ptr .align 1 _Z11bias_kernelPKfS0_Pfi_param_0,
	.param .u64 .ptr .align 1 _Z11bias_kernelPKfS0_Pfi_param_1,
	.param .u64 .ptr .align 1 _Z11bias_kernelPKfS0_Pfi_param_2,
	.param .u32 _Z11bias_kernelPKfS0_Pfi_param_3
)
{
	.reg .pred 	%p<2>;
	.reg .b32 	%r<6>;
	.reg .b32 	%f<4>;
	.reg .b64 	%rd<11>;

	ld.param.u64 	%rd1, [_Z11bias_kernelPKfS0_Pfi_param_0];
	ld.param.u64 	%rd2, [_Z11bias_kernelPKfS0_Pfi_param_1];
	ld.param.u64 	%rd3, [_Z11bias_kernelPKfS0_Pfi_param_2];
	ld.param.u32 	%r2, [_Z11bias_kernelPKfS0_Pfi_param_3];
	mov.u32 	%r3, %ctaid.x;
	mov.u32 	%r4, %ntid.x;
	mov.u32 	%r5, %tid.x;
	mad.lo.s32 	%r1, %r3, %r4, %r5;
	setp.ge.s32 	%p1, %r1, %r2;
	@%p1 bra 	$L__BB1_2;
	cvta.to.global.u64 	%rd4, %rd1;
	cvta.to.global.u64 	%rd5, %rd2;
	cvta.to.global.u64 	%rd6, %rd3;
	mul.wide.s32 	%rd7, %r1, 4;
	add.s64 	%rd8, %rd4, %rd7;
	ld.global.f32 	%f1, [%rd8];
	add.s64 	%rd9, %rd5, %rd7;
	ld.global.f32 	%f2, [%rd9];
	add.f32 	%f3, %f1, %f2;
	add.s64 	%rd10, %rd6, %rd7;
	st.global.f32 	[%rd10], %f3;
$L__BB1_2:
	ret;

}
	// .globl	_Z11relu_kernelPKfPfi
.visible .entry _Z11relu_kernelPKfPfi(
	.param .u64 .ptr .align 1 _Z11relu_kernelPKfPfi_param_0,
	.param .u64 .ptr .align 1 _Z11relu_kernelPKfPfi_param_1,
	.param .u32 _Z11relu_kernelPKfPfi_param_2
)
{
	.reg .pred 	%p<2>;
	.reg .b32 	%r<6>;
	.reg .b32 	%f<3>;
	.reg .b64 	%rd<8>;

	ld.param.u64 	%rd1, [_Z11relu_kernelPKfPfi_param_0];
	ld.param.u64 	%rd2, [_Z11relu_kernelPKfPfi_param_1];
	ld.param.u32 	%r2, [_Z11relu_kernelPKfPfi_param_2];
	mov.u32 	%r3, %ctaid.x;
	mov.u32 	%r4, %ntid.x;
	mov.u32 	%r5, %tid.x;
	mad.lo.s32 	%r1, %r3, %r4, %r5;
	setp.ge.s32 	%p1, %r1, %r2;
	@%p1 bra 	$L__BB2_2;
	cvta.to.global.u64 	%rd3, %rd1;
	cvta.to.global.u64 	%rd4, %rd2;
	mul.wide.s32 	%rd5, %r1, 4;
	add.s64 	%rd6, %rd3, %rd5;
	ld.global.f32 	%f1, [%rd6];
	max.f32 	%f2, %f1, 0f00000000;
	add.s64 	%rd7, %rd4, %rd5;
	st.global.f32 	[%rd7], %f2;
$L__BB2_2:
	ret;

}
	// .globl	_Z14sigmoid_kernelPKfPfi
.visible .entry _Z14sigmoid_kernelPKfPfi(
	.param .u64 .ptr .align 1 _Z14sigmoid_kernelPKfPfi_param_0,
	.param .u64 .ptr .align 1 _Z14sigmoid_kernelPKfPfi_param_1,
	.param .u32 _Z14sigmoid_kernelPKfPfi_param_2
)
{
	.reg .pred 	%p<2>;
	.reg .b32 	%r<8>;
	.reg .b32 	%f<15>;
	.reg .b64 	%rd<8>;

	ld.param.u64 	%rd1, [_Z14sigmoid_kernelPKfPfi_param_0];
	ld.param.u64 	%rd2, [_Z14sigmoid_kernelPKfPfi_param_1];
	ld.param.u32 	%r2, [_Z14sigmoid_kernelPKfPfi_param_2];
	mov.u32 	%r3, %ctaid.x;
	mov.u32 	%r4, %ntid.x;
	mov.u32 	%r5, %tid.x;
	mad.lo.s32 	%r1, %r3, %r4, %r5;
	setp.ge.s32 	%p1, %r1, %r2;
	@%p1 bra 	$L__BB3_2;
	cvta.to.global.u64 	%rd3, %rd1;
	cvta.to.global.u64 	%rd4, %rd2;
	mul.wide.s32 	%rd5, %r1, 4;
	add.s64 	%rd6, %rd3, %rd5;
	ld.global.f32 	%f1, [%rd6];
	fma.rn.f32 	%f2, %f1, 0fBBBB989D, 0f3F000000;
	cvt.sat.f32.f32 	%f3, %f2;
	mov.f32 	%f4, 0f4B400001;
	mov.f32 	%f5, 0f437C0000;
	fma.rm.f32 	%f6, %f3, %f5, %f4;
	add.f32 	%f7, %f6, 0fCB40007F;
	neg.f32 	%f8, %f7;
	fma.rn.f32 	%f9, %f1, 0fBFB8AA3B, %f8;
	fma.rn.f32 	%f10, %f1, 0fB2A57060, %f9;
	mov.b32 	%r6, %f6;
	shl.b32 	%r7, %r6, 23;
	mov.b32 	%f11, %r7;
	ex2.approx.ftz.f32 	%f12, %f10;
	fma.rn.f32 	%f13, %f12, %f11, 0f3F800000;
	rcp.rn.f32 	%f14, %f13;
	add.s64 	%rd7, %rd4, %rd5;
	st.global.f32 	[%rd7], %f14;
$L__BB3_2:
	ret;

}
	// .globl	_Z29fused_scale_bias_relu_sigmoidPKffS0_Pfi
.visible .entry _Z29fused_scale_bias_relu_sigmoidPKffS0_Pfi(
	.param .u64 .ptr .align 1 _Z29fused_scale_bias_relu_sigmoidPKffS0_Pfi_param_0,
	.param .f32 _Z29fused_scale_bias_relu_sigmoidPKffS0_Pfi_param_1,
	.param .u64 .ptr .align 1 _Z29fused_scale_bias_relu_sigmoidPKffS0_Pfi_param_2,
	.param .u64 .ptr .align 1 _Z29fused_scale_bias_relu_sigmoidPKffS0_Pfi_param_3,
	.param .u32 _Z29fused_scale_bias_relu_sigmoidPKffS0_Pfi_param_4
)
{
	.reg .pred 	%p<2>;
	.reg .b32 	%r<8>;
	.reg .b32 	%f<19>;
	.reg .b64 	%rd<11>;

	ld.param.u64 	%rd1, [_Z29fused_scale_bias_relu_sigmoidPKffS0_Pfi_param_0];
	ld.param.f32 	%f1, [_Z29fused_scale_bias_relu_sigmoidPKffS0_Pfi_param_1];
	ld.param.u64 	%rd2, [_Z29fused_scale_bias_relu_sigmoidPKffS0_Pfi_param_2];
	ld.param.u64 	%rd3, [_Z29fused_scale_bias_relu_sigmoidPKffS0_Pfi_param_3];
	ld.param.u32 	%r2, [_Z29fused_scale_bias_relu_sigmoidPKffS0_Pfi_param_4];
	mov.u32 	%r3, %ctaid.x;
	mov.u32 	%r4, %ntid.x;
	mov.u32 	%r5, %tid.x;
	mad.lo.s32 	%r1, %r3, %r4, %r5;
	setp.ge.s32 	%p1, %r1, %r2;
	@%p1 bra 	$L__BB4_2;
	cvta.to.global.u64 	%rd4, %rd1;
	cvta.to.global.u64 	%rd5, %rd2;
	cvta.to.global.u64 	%rd6, %rd3;
	mul.wide.s32 	%rd7, %r1, 4;
	add.s64 	%rd8, %rd4, %rd7;
	ld.global.f32 	%f2, [%rd8];
	add.s64 	%rd9, %rd5, %rd7;
	ld.global.f32 	%f3, [%rd9];
	fma.rn.f32 	%f4, %f1, %f2, %f3;
	max.f32 	%f5, %f4, 0f00000000;
	fma.rn.f32 	%f6, %f5, 0fBBBB989D, 0f3F000000;
	cvt.sat.f32.f32 	%f7, %f6;
	mov.f32 	%f8, 0f4B400001;
	mov.f32 	%f9, 0f437C0000;
	fma.rm.f32 	%f10, %f7, %f9, %f8;
	add.f32 	%f11, %f10, 0fCB40007F;
	neg.f32 	%f12, %f11;
	fma.rn.f32 	%f13, %f5, 0fBFB8AA3B, %f12;
	fma.rn.f32 	%f14, %f5, 0fB2A57060, %f13;
	mov.b32 	%r6, %f10;
	shl.b32 	%r7, %r6, 23;
	mov.b32 	%f15, %r7;
	ex2.approx.ftz.f32 	%f16, %f14;
	fma.rn.f32 	%f17, %f16, %f15, 0f3F800000;
	rcp.rn.f32 	%f18, %f17;
	add.s64 	%rd10, %rd6, %rd7;
	st.global.f32 	[%rd10], %f18;
$L__BB4_2:
	ret;

}
	// .globl	_Z11pow3_kernelPKfPfi
.visible .entry _Z11pow3_kernelPKfPfi(
	.param .u64 .ptr .align 1 _Z11pow3_kernelPKfPfi_param_0,
	.param .u64 .ptr .align 1 _Z11pow3_kernelPKfPfi_param_1,
	.param .u32 _Z11pow3_kernelPKfPfi_param_2
)
{
	.reg .pred 	%p<2>;
	.reg .b32 	%r<6>;
	.reg .b32 	%f<4>;
	.reg .b64 	%rd<8>;

	ld.param.u64 	%rd1, [_Z11pow3_kernelPKfPfi_param_0];
	ld.param.u64 	%rd2, [_Z11pow3_kernelPKfPfi_param_1];
	ld.param.u32 	%r2, [_Z11pow3_kernelPKfPfi_param_2];
	mov.u32 	%r3, %ctaid.x;
	mov.u32 	%r4, %ntid.x;
	mov.u32 	%r5, %tid.x;
	mad.lo.s32 	%r1, %r3, %r4, %r5;
	setp.ge.s32 	%p1, %r1, %r2;
	@%p1 bra 	$L__BB5_2;
	cvta.to.global.u64 	%rd3, %rd1;
	cvta.to.global.u64 	%rd4, %rd2;
	mul.wide.s32 	%rd5, %r1, 4;
	add.s64 	%rd6, %rd3, %rd5;
	ld.global.f32 	%f1, [%rd6];
	mul.f32 	%f2, %f1, %f1;
	mul.f32 	%f3, %f1, %f2;
	add.s64 	%rd7, %rd4, %rd5;
	st.global.f32 	[%rd7], %f3;
$L__BB5_2:
	ret;

}
	// .globl	_Z17gelu_inner_kernelPKfS0_Pfi
.visible .entry _Z17gelu_inner_kernelPKfS0_Pfi(
	.param .u64 .ptr .align 1 _Z17gelu_inner_kernelPKfS0_Pfi_param_0,
	.param .u64 .ptr .align 1 _Z17gelu_inner_kernelPKfS0_Pfi_param_1,
	.param .u64 .ptr .align 1 _Z17gelu_inner_kernelPKfS0_Pfi_param_2,
	.param .u32 _Z17gelu_inner_kernelPKfS0_Pfi_param_3
)
{
	.reg .pred 	%p<2>;
	.reg .b32 	%r<6>;
	.reg .b32 	%f<5>;
	.reg .b64 	%rd<11>;

	ld.param.u64 	%rd1, [_Z17gelu_inner_kernelPKfS0_Pfi_param_0];
	ld.param.u64 	%rd2, [_Z17gelu_inner_kernelPKfS0_Pfi_param_1];
	ld.param.u64 	%rd3, [_Z17gelu_inner_kernelPKfS0_Pfi_param_2];
	ld.param.u32 	%r2, [_Z17gelu_inner_kernelPKfS0_Pfi_param_3];
	mov.u32 	%r3, %ctaid.x;
	mov.u32 	%r4, %ntid.x;
	mov.u32 	%r5, %tid.x;
	mad.lo.s32 	%r1, %r3, %r4, %r5;
	setp.ge.s32 	%p1, %r1, %r2;
	@%p1 bra 	$L__BB6_2;
	cvta.to.global.u64 	%rd4, %rd1;
	cvta.to.global.u64 	%rd5, %rd2;
	cvta.to.global.u64 	%rd6, %rd3;
	mul.wide.s32 	%rd7, %r1, 4;
	add.s64 	%rd8, %rd4, %rd7;
	ld.global.f32 	%f1, [%rd8];
	add.s64 	%rd9, %rd5, %rd7;
	ld.global.f32 	%f2, [%rd9];
	fma.rn.f32 	%f3, %f2, 0f3D372713, %f1;
	mul.f32 	%f4, %f3, 0f3F4C422A;
	add.s64 	%rd10, %rd6, %rd7;
	st.global.f32 	[%rd10], %f4;
$L__BB6_2:
	ret;

}
	// .globl	_Z11tanh_kernelPKfPfi
.visible .entry _Z11tanh_kernelPKfPfi(
	.param .u64 .ptr .align 1 _Z11tanh_kernelPKfPfi_param_0,
	.param .u64 .ptr .align 1 _Z11tanh_kernelPKfPfi_param_1,
	.param .u32 _Z11tanh_kernelPKfPfi_param_2
)
{
	.reg .pred 	%p<4>;
	.reg .b32 	%r<6>;
	.reg .b32 	%f<17>;
	.reg .b64 	%rd<8>;

	ld.param.u64 	%rd1, [_Z11tanh_kernelPKfPfi_param_0];
	ld.param.u64 	%rd2, [_Z11tanh_kernelPKfPfi_param_1];
	ld.param.u32 	%r2, [_Z11tanh_kernelPKfPfi_param_2];
	mov.u32 	%r3, %ctaid.x;
	mov.u32 	%r4, %ntid.x;
	mov.u32 	%r5, %tid.x;
	mad.lo.s32 	%r1, %r3, %r4, %r5;
	setp.ge.s32 	%p1, %r1, %r2;
	@%p1 bra 	$L__BB7_2;
	cvta.to.global.u64 	%rd3, %rd1;
	cvta.to.global.u64 	%rd4, %rd2;
	mul.wide.s32 	%rd5, %r1, 4;
	add.s64 	%rd6, %rd3, %rd5;
	ld.global.f32 	%f1, [%rd6];
	abs.f32 	%f2, %f1;
	mul.f32 	%f3, %f2, 0f4038AA3B;
	ex2.approx.ftz.f32 	%f4, %f3;
	add.f32 	%f5, %f4, 0f3F800000;
	rcp.approx.ftz.f32 	%f6, %f5;
	fma.rn.f32 	%f7, %f6, 0fC0000000, 0f3F800000;
	setp.ge.f32 	%p2, %f2, 0f41102CB4;
	selp.f32 	%f8, 0f3F800000, %f7, %p2;
	copysign.f32 	%f9, %f1, %f8;
	mul.f32 	%f10, %f1, %f1;
	fma.rn.f32 	%f11, %f10, 0f3C80F082, 0fBD563CAE;
	fma.rn.f32 	%f12, %f11, %f10, 0f3E085941;
	fma.rn.f32 	%f13, %f12, %f10, 0fBEAAA9ED;
	fma.rn.f32 	%f14, %f13, %f10, 0f00000000;
	fma.rn.f32 	%f15, %f14, %f1, %f1;
	setp.ge.f32 	%p3, %f2, 0f3F19999A;
	selp.f32 	%f16, %f9, %f15, %p3;
	add.s64 	%rd7, %rd4, %rd5;
	st.global.f32 	[%rd7], %f16;
$L__BB7_2:
	ret;

}
	// .globl	_Z17gelu_outer_kernelPKfS0_Pfi
.visible .entry _Z17gelu_outer_kernelPKfS0_Pfi(
	.param .u64 .ptr .align 1 _Z17gelu_outer_kernelPKfS0_Pfi_param_0,
	.param .u64 .ptr .align 1 _Z17gelu_outer_kernelPKfS0_Pfi_param_1,
	.param .u64 .ptr .align 1 _Z17gelu_outer_kernelPKfS0_Pfi_param_2,
	.param .u32 _Z17gelu_outer_kernelPKfS0_Pfi_param_3
)
{
	.reg .pred 	%p<2>;
	.reg .b32 	%r<6>;
	.reg .b32 	%f<6>;
	.reg .b64 	%rd<11>;

	ld.param.u64 	%rd1, [_Z17gelu_outer_kernelPKfS0_Pfi_param_0];
	ld.param.u64 	%rd2, [_Z17gelu_outer_kernelPKfS0_Pfi_param_1];
	ld.param.u64 	%rd3, [_Z17gelu_outer_kernelPKfS0_Pfi_param_2];
	ld.param.u32 	%r2, [_Z17gelu_outer_kernelPKfS0_Pfi_param_3];
	mov.u32 	%r3, %ctaid.x;
	mov.u32 	%r4, %ntid.x;
	mov.u32 	%r5, %tid.x;
	mad.lo.s32 	%r1, %r3, %r4, %r5;
	setp.ge.s32 	%p1, %r1, %r2;
	@%p1 bra 	$L__BB8_2;
	cvta.to.global.u64 	%rd4, %rd1;
	cvta.to.global.u64 	%rd5, %rd2;
	cvta.to.global.u64 	%rd6, %rd3;
	mul.wide.s32 	%rd7, %r1, 4;
	add.s64 	%rd8, %rd4, %rd7;
	ld.global.f32 	%f1, [%rd8];
	mul.f32 	%f2, %f1, 0f3F000000;
	add.s64 	%rd9, %rd5, %rd7;
	ld.global.f32 	%f3, [%rd9];
	add.f32 	%f4, %f3, 0f3F800000;
	mul.f32 	%f5, %f2, %f4;
	add.s64 	%rd10, %rd6, %rd7;
	st.global.f32 	[%rd10], %f5;
$L__BB8_2:
	ret;

}
	// .globl	_Z10fused_geluPKfPfi
.visible .entry _Z10fused_geluPKfPfi(
	.param .u64 .ptr .align 1 _Z10fused_geluPKfPfi_param_0,
	.param .u64 .ptr .align 1 _Z10fused_geluPKfPfi_param_1,
	.param .u32 _Z10fused_geluPKfPfi_param_2
)
{
	.reg .pred 	%p<4>;
	.reg .b32 	%r<6>;
	.reg .b32 	%f<24>;
	.reg .b64 	%rd<8>;

	ld.param.u64 	%rd1, [_Z10fused_geluPKfPfi_param_0];
	ld.param.u64 	%rd2, [_Z10fused_geluPKfPfi_param_1];
	ld.param.u32 	%r2, [_Z10fused_geluPKfPfi_param_2];
	mov.u32 	%r3, %ctaid.x;
	mov.u32 	%r4, %ntid.x;
	mov.u32 	%r5, %tid.x;
	mad.lo.s32 	%r1, %r3, %r4, %r5;
	setp.ge.s32 	%p1, %r1, %r2;
	@%p1 bra 	$L__BB9_2;
	cvta.to.global.u64 	%rd3, %rd1;
	cvta.to.global.u64 	%rd4, %rd2;
	mul.wide.s32 	%rd5, %r1, 4;
	add.s64 	%rd6, %rd3, %rd5;
	ld.global.f32 	%f1, [%rd6];
	mul.f32 	%f2, %f1, 0f3D372713;
	mul.f32 	%f3, %f1, %f2;
	fma.rn.f32 	%f4, %f1, %f3, %f1;
	mul.f32 	%f5, %f4, 0f3F4C422A;
	mul.f32 	%f6, %f1, 0f3F000000;
	abs.f32 	%f7, %f5;
	mul.f32 	%f8, %f7, 0f4038AA3B;
	ex2.approx.ftz.f32 	%f9, %f8;
	add.f32 	%f10, %f9, 0f3F800000;
	rcp.approx.ftz.f32 	%f11, %f10;
	fma.rn.f32 	%f12, %f11, 0fC0000000, 0f3F800000;
	setp.ge.f32 	%p2, %f7, 0f41102CB4;
	selp.f32 	%f13, 0f3F800000, %f12, %p2;
	copysign.f32 	%f14, %f5, %f13;
	mul.f32 	%f15, %f5, %f5;
	fma.rn.f32 	%f16, %f15, 0f3C80F082, 0fBD563CAE;
	fma.rn.f32 	%f17, %f16, %f15, 0f3E085941;
	fma.rn.f32 	%f18, %f17, %f15, 0fBEAAA9ED;
	fma.rn.f32 	%f19, %f18, %f15, 0f00000000;
	fma.rn.f32 	%f20, %f19, %f5, %f5;
	setp.ge.f32 	%p3, %f7, 0f3F19999A;
	selp.f32 	%f21, %f14, %f20, %p3;
	add.f32 	%f22, %f21, 0f3F800000;
	mul.f32 	%f23, %f6, %f22;
	add.s64 	%rd7, %rd4, %rd5;
	st.global.f32 	[%rd7], %f23;
$L__BB9_2:
	ret;

}


// ===== COMPILED SASS (sm_100) =====

	.target	sm_100

	.elftype	@"ET_EXEC"


//--------------------- .note.nv.tkinfo           --------------------------
	.section	.note.nv.tkinfo,"",@"SHT_NOTE"
	.sectionflags	@"SHF_NOTE_NV_TKINFO"
	.tkinfo
        /*0018*/ 	.word	0x00000002
        /*0030*/ 	.string	""
        /*0030*/ 	.string	"ptxas"
        /*0030*/ 	.string	"Cuda compilation tools, release 13.0, V13.0.88"
        /*0030*/ 	.string	"Build cuda_13.0.r13.0/compiler.36424714_0"
        /*0030*/ 	.string	"-arch sm_100 -m 64 "



//--------------------- .note.nv.cuinfo           --------------------------
	.section	.note.nv.cuinfo,"",@"SHT_NOTE"
	.sectionflags	@"SHF_NOTE_NV_CUINFO"
        /*0018*/ 	.short	0x0002
        /*001a*/ 	.short	0x0064
        /*001c*/ 	.short	0x0082
	.zero		2


//--------------------- .nv.info                  --------------------------
	.section	.nv.info,"",@"SHT_CUDA_INFO"
	.align	4


	//----- nvinfo : EIATTR_REGCOUNT
	.align		4
        /*0000*/ 	.byte	0x04, 0x2f
        /*0002*/ 	.short	(.L_1 - .L_0)
	.align		4
.L_0:
        /*0004*/ 	.word	index@(_Z12scale_kernelPKffPfi)
        /*0008*/ 	.word	0x0000000a


	//----- nvinfo : EIATTR_FRAME_SIZE
	.align		4
.L_1:
        /*000c*/ 	.byte	0x04, 0x11
        /*000e*/ 	.short	(.L_3 - .L_2)
	.align		4
.L_2:
        /*0010*/ 	.word	index@(_Z12scale_kernelPKffPfi)
        /*0014*/ 	.word	0x00000000


	//----- nvinfo : EIATTR_REGCOUNT
	.align		4
.L_3:
        /*0018*/ 	.byte	0x04, 0x2f
        /*001a*/ 	.short	(.L_5 - .L_4)
	.align		4
.L_4:
        /*001c*/ 	.word	index@(_Z11bias_kernelPKfS0_Pfi)
        /*0020*/ 	.word	0x0000000c


	//----- nvinfo : EIATTR_FRAME_SIZE
	.align		4
.L_5:
        /*0024*/ 	.byte	0x04, 0x11
        /*0026*/ 	.short	(.L_7 - .L_6)
	.align		4
.L_6:
        /*0028*/ 	.word	index@(_Z11bias_kernelPKfS0_Pfi)
        /*002c*/ 	.word	0x00000000


	//----- nvinfo : EIATTR_REGCOUNT
	.align		4
.L_7:
        /*0030*/ 	.byte	0x04, 0x2f
        /*0032*/ 	.short	(.L_9 - .L_8)
	.align		4
.L_8:
        /*0034*/ 	.word	index@(_Z11relu_kernelPKfPfi)
        /*0038*/ 	.word	0x0000000a


	//----- nvinfo : EIATTR_FRAME_SIZE
	.align		4
.L_9:
        /*003c*/ 	.byte	0x04, 0x11
        /*003e*/ 	.short	(.L_11 - .L_10)
	.align		4
.L_10:
        /*0040*/ 	.word	index@(_Z11relu_kernelPKfPfi)
        /*0044*/ 	.word	0x00000000


	//----- nvinfo : EIATTR_REGCOUNT
	.align		4
.L_11:
        /*0048*/ 	.byte	0x04, 0x2f
        /*004a*/ 	.short	(.L_13 - .L_12)
	.align		4
.L_12:
        /*004c*/ 	.word	index@(_Z14sigmoid_kernelPKfPfi)
        /*0050*/ 	.word	0x0000000e


	//----- nvinfo : EIATTR_FRAME_SIZE
	.align		4
.L_13:
        /*0054*/ 	.byte	0x04, 0x11
        /*0056*/ 	.short	(.L_15 - .L_14)
	.align		4
.L_14:
        /*0058*/ 	.word	index@($__internal_1_$__cuda_sm20_rcp_rn_f32_slowpath)
        /*005c*/ 	.word	0x00000000


	//----- nvinfo : EIATTR_FRAME_SIZE
	.align		4
.L_15:
        /*0060*/ 	.byte	0x04, 0x11
        /*0062*/ 	.short	(.L_17 - .L_16)
	.align		4
.L_16:
        /*0064*/ 	.word	index@(_Z14sigmoid_kernelPKfPfi)
        /*0068*/ 	.word	0x00000000


	//----- nvinfo : EIATTR_REGCOUNT
	.align		4
.L_17:
        /*006c*/ 	.byte	0x04, 0x2f
        /*006e*/ 	.short	(.L_19 - .L_18)
	.align		4
.L_18:
        /*0070*/ 	.word	index@(_Z29fused_scale_bias_relu_sigmoidPKffS0_Pfi)
        /*0074*/ 	.word	0x0000000e


	//----- nvinfo : EIATTR_FRAME_SIZE
	.align		4
.L_19:
        /*0078*/ 	.byte	0x04, 0x11
        /*007a*/ 	.short	(.L_21 - .L_20)
	.align		4
.L_20:
        /*007c*/ 	.word	index@($__internal_0_$__cuda_sm20_rcp_rn_f32_slowpath)
        /*0080*/ 	.word	0x00000000


	//----- nvinfo : EIATTR_FRAME_SIZE
	.align		4
.L_21:
        /*0084*/ 	.byte	0x04, 0x11
        /*0086*/ 	.short	(.L_23 - .L_22)
	.align		4
.L_22:
        /*0088*/ 	.word	index@(_Z29fused_scale_bias_relu_sigmoidPKffS0_Pfi)
        /*008c*/ 	.word	0x00000000


	//----- nvinfo : EIATTR_REGCOUNT
	.align		4
.L_23:
        /*0090*/ 	.byte	0x04, 0x2f
        /*0092*/ 	.short	(.L_25 - .L_24)
	.align		4
.L_24:
        /*0094*/ 	.word	index@(_Z11pow3_kernelPKfPfi)
        /*0098*/ 	.word	0x0000000c


	//----- nvinfo : EIATTR_FRAME_SIZE
	.align		4
.L_25:
        /*009c*/ 	.byte	0x04, 0x11
        /*009e*/ 	.short	(.L_27 - .L_26)
	.align		4
.L_26:
        /*00a0*/ 	.word	index@(_Z11pow3_kernelPKfPfi)
        /*00a4*/ 	.word	0x00000000


	//----- nvinfo : EIATTR_REGCOUNT
	.align		4
.L_27:
        /*00a8*/ 	.byte	0x04, 0x2f
        /*00aa*/ 	.short	(.L_29 - .L_28)
	.align		4
.L_28:
        /*00ac*/ 	.word	index@(_Z17gelu_inner_kernelPKfS0_Pfi)
        /*00b0*/ 	.word	0x0000000c


	//----- nvinfo : EIATTR_FRAME_SIZE
	.align		4
.L_29:
        /*00b4*/ 	.byte	0x04, 0x11
        /*00b6*/ 	.short	(.L_31 - .L_30)
	.align		4
.L_30:
        /*00b8*/ 	.word	index@(_Z17gelu_inner_kernelPKfS0_Pfi)
        /*00bc*/ 	.word	0x00000000


	//----- nvinfo : EIATTR_REGCOUNT
	.align		4
.L_31:
        /*00c0*/ 	.byte	0x04, 0x2f
        /*00c2*/ 	.short	(.L_33 - .L_32)
	.align		4
.L_32:
        /*00c4*/ 	.word	index@(_Z11tanh_kernelPKfPfi)
        /*00c8*/ 	.word	0x0000000e


	//----- nvinfo : EIATTR_FRAME_SIZE
	.align		4
.L_33:
        /*00cc*/ 	.byte	0x04, 0x11
        /*00ce*/ 	.short	(.L_35 - .L_34)
	.align		4
.L_34:
        /*00d0*/ 	.word	index@(_Z11tanh_kernelPKfPfi)
        /*00d4*/ 	.word	0x00000000


	//----- nvinfo : EIATTR_REGCOUNT
	.align		4
.L_35:
        /*00d8*/ 	.byte	0x04, 0x2f
        /*00da*/ 	.short	(.L_37 - .L_36)
	.align		4
.L_36:
        /*00dc*/ 	.word	index@(_Z17gelu_outer_kernelPKfS0_Pfi)
        /*00e0*/ 	.word	0x0000000e


	//----- nvinfo : EIATTR_FRAME_SIZE
	.align		4
.L_37:
        /*00e4*/ 	.byte	0x04, 0x11
        /*00e6*/ 	.short	(.L_39 - .L_38)
	.align		4
.L_38:
        /*00e8*/ 	.word	index@(_Z17gelu_outer_kernelPKfS0_Pfi)
        /*00ec*/ 	.word	0x00000000


	//----- nvinfo : EIATTR_REGCOUNT
	.align		4
.L_39:
        /*00f0*/ 	.byte	0x04, 0x2f
        /*00f2*/ 	.short	(.L_41 - .L_40)
	.align		4
.L_40:
        /*00f4*/ 	.word	index@(_Z10fused_geluPKfPfi)
        /*00f8*/ 	.word	0x0000000e


	//----- nvinfo : EIATTR_FRAME_SIZE
	.align		4
.L_41:
        /*00fc*/ 	.byte	0x04, 0x11
        /*00fe*/ 	.short	(.L_43 - .L_42)
	.align		4
.L_42:
        /*0100*/ 	.word	index@(_Z10fused_geluPKfPfi)
        /*0104*/ 	.word	0x00000000


	//----- nvinfo : EIATTR_MIN_STACK_SIZE
	.align		4
.L_43:
        /*0108*/ 	.byte	0x04, 0x12
        /*010a*/ 	.short	(.L_45 - .L_44)
	.align		4
.L_44:
        /*010c*/ 	.word	index@(_Z10fused_geluPKfPfi)
        /*0110*/ 	.word	0x00000000


	//----- nvinfo : EIATTR_MIN_STACK_SIZE
	.align		4
.L_45:
        /*0114*/ 	.byte	0x04, 0x12
        /*0116*/ 	.short	(.L_47 - .L_46)
	.align		4
.L_46:
        /*0118*/ 	.word	index@(_Z17gelu_outer_kernelPKfS0_Pfi)
        /*011c*/ 	.word	0x00000000


	//----- nvinfo : EIATTR_MIN_STACK_SIZE
	.align		4
.L_47:
        /*0120*/ 	.byte	0x04, 0x12
        /*0122*/ 	.short	(.L_49 - .L_48)
	.align		4
.L_48:
        /*0124*/ 	.word	index@(_Z11tanh_kernelPKfPfi)
        /*0128*/ 	.word	0x00000000


	//----- nvinfo : EIATTR_MIN_STACK_SIZE
	.align		4
.L_49:
        /*012c*/ 	.byte	0x04, 0x12
        /*012e*/ 	.short	(.L_51 - .L_50)
	.align		4
.L_50:
        /*0130*/ 	.word	index@(_Z17gelu_inner_kernelPKfS0_Pfi)
        /*0134*/ 	.word	0x00000000


	//----- nvinfo : EIATTR_MIN_STACK_SIZE
	.align		4
.L_51:
        /*0138*/ 	.byte	0x04, 0x12
        /*013a*/ 	.short	(.L_53 - .L_52)
	.align		4
.L_52:
        /*013c*/ 	.word	index@(_Z11pow3_kernelPKfPfi)
        /*0140*/ 	.word	0x00000000


	//----- nvinfo : EIATTR_MIN_STACK_SIZE
	.align		4
.L_53:
        /*0144*/ 	.byte	0x04, 0x12
        /*0146*/ 	.short	(.L_55 - .L_54)
	.align		4
.L_54:
        /*0148*/ 	.word	index@(_Z29fused_scale_bias_relu_sigmoidPKffS0_Pfi)
        /*014c*/ 	.word	0x00000000


	//----- nvinfo : EIATTR_MIN_STACK_SIZE
	.align		4
.L_55:
        /*0150*/ 	.byte	0x04, 0x12
        /*0152*/ 	.short	(.L_57 - .L_56)
	.align		4
.L_56:
        /*0154*/ 	.word	index@(_Z14sigmoid_kernelPKfPfi)
        /*0158*/ 	.word	0x00000000


	//----- nvinfo : EIATTR_MIN_STACK_SIZE
	.align		4
.L_57:
        /*015c*/ 	.byte	0x04, 0x12
        /*015e*/ 	.short	(.L_59 - .L_58)
	.align		4
.L_58:
        /*0160*/ 	.word	index@(_Z11relu_kernelPKfPfi)
        /*0164*/ 	.word	0x00000000


	//----- nvinfo : EIATTR_MIN_STACK_SIZE
	.align		4
.L_59:
        /*0168*/ 	.byte	0x04, 0x12
        /*016a*/ 	.short	(.L_61 - .L_60)
	.align		4
.L_60:
        /*016c*/ 	.word	index@(_Z11bias_kernelPKfS0_Pfi)
        /*0170*/ 	.word	0x00000000


	//----- nvinfo : EIATTR_MIN_STACK_SIZE
	.align		4
.L_61:
        /*0174*/ 	.byte	0x04, 0x12
        /*0176*/ 	.short	(.L_63 - .L_62)
	.align		4
.L_62:
        /*0178*/ 	.word	index@(_Z12scale_kernelPKffPfi)
        /*017c*/ 	.word	0x00000000
.L_63:


//--------------------- .nv.compat                --------------------------
	.section	.nv.compat,"",@"SHT_CUDA_COMPAT_INFO"
	.align	4
        /*0000*/ 	.byte	0x02, 0x09, 0x00, 0x00, 0x02, 0x02, 0x01, 0x00, 0x02, 0x05, 0x05, 0x00, 0x03, 0x07, 0x01, 0x01
        /*0010*/ 	.byte	0x02, 0x03, 0x00, 0x00, 0x02, 0x06, 0x01, 0x00, 0x04, 0x0b, 0x08, 0x00, 0x01, 0x00, 0x00, 0x00
        /*0020*/ 	.byte	0x00, 0x00, 0x00, 0x00


//--------------------- .nv.info._Z10fused_geluPKfPfi --------------------------
	.section	.nv.info._Z10fused_geluPKfPfi,"",@"SHT_CUDA_INFO"
	.sectionflags	@""
	.align	4


	//----- nvinfo : EIATTR_CUDA_API_VERSION
	.align		4
        /*0000*/ 	.byte	0x04, 0x37
        /*0002*/ 	.short	(.L_65 - .L_64)
.L_64:
        /*0004*/ 	.word	0x00000082


	//----- nvinfo : EIATTR_KPARAM_INFO
	.align		4
.L_65:
        /*0008*/ 	.byte	0x04, 0x17
        /*000a*/ 	.short	(.L_67 - .L_66)
.L_66:
        /*000c*/ 	.word	0x00000000
        /*0010*/ 	.short	0x0002
        /*0012*/ 	.short	0x0010
        /*0014*/ 	.byte	0x00, 0xf0, 0x11, 0x00


	//----- nvinfo : EIATTR_KPARAM_INFO
	.align		4
.L_67:
        /*0018*/ 	.byte	0x04, 0x17
        /*001a*/ 	.short	(.L_69 - .L_68)
.L_68:
        /*001c*/ 	.word	0x00000000
        /*0020*/ 	.short	0x0001
        /*0022*/ 	.short	0x0008
        /*0024*/ 	.byte	0x00, 0xf5, 0x21, 0x00


	//----- nvinfo : EIATTR_KPARAM_INFO
	.align		4
.L_69:
        /*0028*/ 	.byte	0x04, 0x17
        /*002a*/ 	.short	(.L_71 - .L_70)
.L_70:
        /*002c*/ 	.word	0x00000000
        /*0030*/ 	.short	0x0000
        /*0032*/ 	.short	0x0000
        /*0034*/ 	.byte	0x00, 0xf5, 0x21, 0x00


	//----- nvinfo : EIATTR_SPARSE_MMA_MASK
	.align		4
.L_71:
        /*0038*/ 	.byte	0x03, 0x50
        /*003a*/ 	.short	0x0000


	//----- nvinfo : EIATTR_MAXREG_COUNT
	.align		4
        /*003c*/ 	.byte	0x03, 0x1b
        /*003e*/ 	.short	0x00ff


	//----- nvinfo : EIATTR_MERCURY_ISA_VERSION
	.align		4
        /*0040*/ 	.byte	0x03, 0x5f
        /*0042*/ 	.short	0x0101


	//----- nvinfo : EIATTR_VRC_CTA_INIT_COUNT
	.align		4
        /*0044*/ 	.byte	0x02, 0x4a
	.zero		1
	.zero		1


	//----- nvinfo : EIATTR_EXIT_INSTR_OFFSETS
	.align		4
        /*0048*/ 	.byte	0x04, 0x1c
        /*004a*/ 	.short	(.L_73 - .L_72)


	//   ....[0]....
.L_72:
        /*004c*/ 	.word	0x00000070


	//   ....[1]....
        /*0050*/ 	.word	0x00000270


	//----- nvinfo : EIATTR_CBANK_PARAM_SIZE
	.align		4
.L_73:
        /*0054*/ 	.byte	0x03, 0x19
        /*0056*/ 	.short	0x0014


	//----- nvinfo : EIATTR_PARAM_CBANK
	.align		4
        /*0058*/ 	.byte	0x04, 0x0a
        /*005a*/ 	.short	(.L_75 - .L_74)
	.align		4
.L_74:
        /*005c*/ 	.word	index@(.nv.constant0._Z10fused_geluPKfPfi)
        /*0060*/ 	.short	0x0380
        /*0062*/ 	.short	0x0014


	//----- nvinfo : EIATTR_SW_WAR
	.align		4
.L_75:
        /*0064*/ 	.byte	0x04, 0x36
        /*0066*/ 	.short	(.L_77 - .L_76)
.L_76:
        /*0068*/ 	.word	0x00000008
.L_77:


//--------------------- .nv.info._Z17gelu_outer_kernelPKfS0_Pfi --------------------------
	.section	.nv.info._Z17gelu_outer_kernelPKfS0_Pfi,"",@"SHT_CUDA_INFO"
	.sectionflags	@""
	.align	4


	//----- nvinfo : EIATTR_CUDA_API_VERSION
	.align		4
        /*0000*/ 	.byte	0x04, 0x37
        /*0002*/ 	.short	(.L_79 - .L_78)
.L_78:
        /*0004*/ 	.word	0x00000082


	//----- nvinfo : EIATTR_KPARAM_INFO
	.align		4
.L_79:
        /*0008*/ 	.byte	0x04, 0x17
        /*000a*/ 	.short	(.L_81 - .L_80)
.L_80:
        /*000c*/ 	.word	0x00000000
        /*0010*/ 	.short	0x0003
        /*0012*/ 	.short	0x0018
        /*0014*/ 	.byte	0x00, 0xf0, 0x11, 0x00


	//----- nvinfo : EIATTR_KPARAM_INFO
	.align		4
.L_81:
        /*0018*/ 	.byte	0x04, 0x17
        /*001a*/ 	.short	(.L_83 - .L_82)
.L_82:
        /*001c*/ 	.word	0x00000000
        /*0020*/ 	.short	0x0002
        /*0022*/ 	.short	0x0010
        /*0024*/ 	.byte	0x00, 0xf5, 0x21, 0x00


	//----- nvinfo : EIATTR_KPARAM_INFO
	.align		4
.L_83:
        /*0028*/ 	.byte	0x04, 0x17
        /*002a*/ 	.short	(.L_85 - .L_84)
.L_84:
        /*002c*/ 	.word	0x00000000
        /*0030*/ 	.short	0x0001
        /*0032*/ 	.short	0x0008
        /*0034*/ 	.byte	0x00, 0xf5, 0x21, 0x00


	//----- nvinfo : EIATTR_KPARAM_INFO
	.align		4
.L_85:
        /*0038*/ 	.byte	0x04, 0x17
        /*003a*/ 	.short	(.L_87 - .L_86)
.L_86:
        /*003c*/ 	.word	0x00000000
        /*0040*/ 	.short	0x0000
        /*0042*/ 	.short	0x0000
        /*0044*/ 	.byte	0x00, 0xf5, 0x21, 0x00


	//----- nvinfo : EIATTR_SPARSE_MMA_MASK
	.align		4
.L_87:
        /*0048*/ 	.byte	0x03, 0x50
        /*004a*/ 	.short	0x0000


	//----- nvinfo : EIATTR_MAXREG_COUNT
	.align		4
        /*004c*/ 	.byte	0x03, 0x1b
        /*004e*/ 	.short	0x00ff


	//----- nvinfo : EIATTR_MERCURY_ISA_VERSION
	.align		4
        /*0050*/ 	.byte	0x03, 0x5f
        /*0052*/ 	.short	0x0101


	//----- nvinfo : EIATTR_VRC_CTA_INIT_COUNT
	.align		4
        /*0054*/ 	.byte	0x02, 0x4a
	.zero		1
	.zero		1


	//----- nvinfo : EIATTR_EXIT_INSTR_OFFSETS
	.align		4
        /*0058*/ 	.byte	0x04, 0x1c
        /*005a*/ 	.short	(.L_89 - .L_88)


	//   ....[0]....
.L_88:
        /*005c*/ 	.word	0x00000070


	//   ....[1]....
        /*0060*/ 	.word	0x00000150


	//----- nvinfo : EIATTR_CBANK_PARAM_SIZE
	.align		4
.L_89:
        /*0064*/ 	.byte	0x03, 0x19
        /*0066*/ 	.short	0x001c


	//----- nvinfo : EIATTR_PARAM_CBANK
	.align		4
        /*0068*/ 	.byte	0x04, 0x0a
        /*006a*/ 	.short	(.L_91 - .L_90)
	.align		4
.L_90:
        /*006c*/ 	.word	index@(.nv.constant0._Z17gelu_outer_kernelPKfS0_Pfi)
        /*0070*/ 	.short	0x0380
        /*0072*/ 	.short	0x001c


	//----- nvinfo : EIATTR_SW_WAR
	.align		4
.L_91:
        /*0074*/ 	.byte	0x04, 0x36
        /*0076*/ 	.short	(.L_93 - .L_92)
.L_92:
        /*0078*/ 	.word	0x00000008
.L_93:


//--------------------- .nv.info._Z11tanh_kernelPKfPfi --------------------------
	.section	.nv.info._Z11tanh_kernelPKfPfi,"",@"SHT_CUDA_INFO"
	.sectionflags	@""
	.align	4


	//----- nvinfo : EIATTR_CUDA_API_VERSION
	.align		4
        /*0000*/ 	.byte	0x04, 0x37
        /*0002*/ 	.short	(.L_95 - .L_94)
.L_94:
        /*0004*/ 	.word	0x00000082


	//----- nvinfo : EIATTR_KPARAM_INFO
	.align		4
.L_95:
        /*0008*/ 	.byte	0x04, 0x17
        /*000a*/ 	.short	(.L_97 - .L_96)
.L_96:
        /*000c*/ 	.word	0x00000000
        /*0010*/ 	.short	0x0002
        /*0012*/ 	.short	0x0010
        /*0014*/ 	.byte	0x00, 0xf0, 0x11, 0x00


	//----- nvinfo : EIATTR_KPARAM_INFO
	.align		4
.L_97:
        /*0018*/ 	.byte	0x04, 0x17
        /*001a*/ 	.short	(.L_99 - .L_98)
.L_98:
        /*001c*/ 	.word	0x00000000
        /*0020*/ 	.short	0x0001
        /*0022*/ 	.short	0x0008
        /*0024*/ 	.byte	0x00, 0xf5, 0x21, 0x00


	//----- nvinfo : EIATTR_KPARAM_INFO
	.align		4
.L_99:
        /*0028*/ 	.byte	0x04, 0x17
        /*002a*/ 	.short	(.L_101 - .L_100)
.L_100:
        /*002c*/ 	.word	0x00000000
        /*0030*/ 	.short	0x0000
        /*0032*/ 	.short	0x0000
        /*0034*/ 	.byte	0x00, 0xf5, 0x21, 0x00


	//----- nvinfo : EIATTR_SPARSE_MMA_MASK
	.align		4
.L_101:
        /*0038*/ 	.byte	0x03, 0x50
        /*003a*/ 	.short	0x0000


	//----- nvinfo : EIATTR_MAXREG_COUNT
	.align		4
        /*003c*/ 	.byte	0x03, 0x1b
        /*003e*/ 	.short	0x00ff


	//----- nvinfo : EIATTR_MERCURY_ISA_VERSION
	.align		4
        /*0040*/ 	.byte	0x03, 0x5f
        /*0042*/ 	.short	0x0101


	//----- nvinfo : EIATTR_VRC_CTA_INIT_COUNT
	.align		4
        /*0044*/ 	.byte	0x02, 0x4a
	.zero		1
	.zero		1


	//----- nvinfo : EIATTR_EXIT_INSTR_OFFSETS
	.align		4
        /*0048*/ 	.byte	0x04, 0x1c
        /*004a*/ 	.short	(.L_103 - .L_102)


	//   ....[0]....
.L_102:
        /*004c*/ 	.word	0x00000070


	//   ....[1]....
        /*0050*/ 	.word	0x00000200


	//----- nvinfo : EIATTR_CBANK_PARAM_SIZE
	.align		4
.L_103:
        /*0054*/ 	.byte	0x03, 0x19
        /*0056*/ 	.short	0x0014


	//----- nvinfo : EIATTR_PARAM_CBANK
	.align		4
        /*0058*/ 	.byte	0x04, 0x0a
        /*005a*/ 	.short	(.L_105 - .L_104)
	.align		4
.L_104:
        /*005c*/ 	.word	index@(.nv.constant0._Z11tanh_kernelPKfPfi)
        /*0060*/ 	.short	0x0380
        /*0062*/ 	.short	0x0014


	//----- nvinfo : EIATTR_SW_WAR
	.align		4
.L_105:
        /*0064*/ 	.byte	0x04, 0x36
        /*0066*/ 	.short	(.L_107 - .L_106)
.L_106:
        /*0068*/ 	.word	0x00000008
.L_107:


//--------------------- .nv.info._Z17gelu_inner_kernelPKfS0_Pfi --------------------------
	.section	.nv.info._Z17gelu_inner_kernelPKfS0_Pfi,"",@"SHT_CUDA_INFO"
	.sectionflags	@""
	.align	4


	//----- nvinfo : EIATTR_CUDA_API_VERSION
	.align		4
        /*0000*/ 	.byte	0x04, 0x37
        /*0002*/ 	.short	(.L_109 - .L_108)
.L_108:
        /*0004*/ 	.word	0x00000082


	//----- nvinfo : EIATTR_KPARAM_INFO
	.align		4
.L_109:
        /*0008*/ 	.byte	0x04, 0x17
        /*000a*/ 	.short	(.L_111 - .L_110)
.L_110:
        /*000c*/ 	.word	0x00000000
        /*0010*/ 	.short	0x0003
        /*0012*/ 	.short	0x0018
        /*0014*/ 	.byte	0x00, 0xf0, 0x11, 0x00


	//----- nvinfo : EIATTR_KPARAM_INFO
	.align		4
.L_111:
        /*0018*/ 	.byte	0x04, 0x17
        /*001a*/ 	.short	(.L_113 - .L_112)
.L_112:
        /*001c*/ 	.word	0x00000000
        /*0020*/ 	.short	0x0002
        /*0022*/ 	.short	0x0010
        /*0024*/ 	.byte	0x00, 0xf5, 0x21, 0x00


	//----- nvinfo : EIATTR_KPARAM_INFO
	.align		4
.L_113:
        /*0028*/ 	.byte	0x04, 0x17
        /*002a*/ 	.short	(.L_115 - .L_114)
.L_114:
        /*002c*/ 	.word	0x00000000
        /*0030*/ 	.short	0x0001
        /*0032*/ 	.short	0x0008
        /*0034*/ 	.byte	0x00, 0xf5, 0x21, 0x00


	//----- nvinfo : EIATTR_KPARAM_INFO
	.align		4
.L_115:
        /*0038*/ 	.byte	0x04, 0x17
        /*003a*/ 	.short	(.L_117 - .L_116)
.L_116:
        /*003c*/ 	.word	0x00000000
        /*0040*/ 	.short	0x0000
        /*0042*/ 	.short	0x0000
        /*0044*/ 	.byte	0x00, 0xf5, 0x21, 0x00


	//----- nvinfo : EIATTR_SPARSE_MMA_MASK
	.align		4
.L_117:
        /*0048*/ 	.byte	0x03, 0x50
        /*004a*/ 	.short	0x0000


	//----- nvinfo : EIATTR_MAXREG_COUNT
	.align		4
        /*004c*/ 	.byte	0x03, 0x1b
        /*004e*/ 	.short	0x00ff


	//----- nvinfo : EIATTR_MERCURY_ISA_VERSION
	.align		4
        /*0050*/ 	.byte	0x03, 0x5f
        /*0052*/ 	.short	0x0101


	//----- nvinfo : EIATTR_VRC_CTA_INIT_COUNT
	.align		4
        /*0054*/ 	.byte	0x02, 0x4a
	.zero		1
	.zero		1


	//----- nvinfo : EIATTR_EXIT_INSTR_OFFSETS
	.align		4
        /*0058*/ 	.byte	0x04, 0x1c
        /*005a*/ 	.short	(.L_119 - .L_118)


	//   ....[0]....
.L_118:
        /*005c*/ 	.word	0x00000070


	//   ....[1]....
        /*0060*/ 	.word	0x00000140


	//----- nvinfo : EIATTR_CBANK_PARAM_SIZE
	.align		4
.L_119:
        /*0064*/ 	.byte	0x03, 0x19
        /*0066*/ 	.short	0x001c


	//----- nvinfo : EIATTR_PARAM_CBANK
	.align		4
        /*0068*/ 	.byte	0x04, 0x0a
        /*006a*/ 	.short	(.L_121 - .L_120)
	.align		4
.L_120:
        /*006c*/ 	.word	index@(.nv.constant0._Z17gelu_inner_kernelPKfS0_Pfi)
        /*0070*/ 	.short	0x0380
        /*0072*/ 	.short	0x001c


	//----- nvinfo : EIATTR_SW_WAR
	.align		4
.L_121:
        /*0074*/ 	.byte	0x04, 0x36
        /*0076*/ 	.short	(.L_123 - .L_122)
.L_122:
        /*0078*/ 	.word	0x00000008
.L_123:


//--------------------- .nv.info._Z11pow3_kernelPKfPfi --------------------------
	.section	.nv.info._Z11pow3_kernelPKfPfi,"",@"SHT_CUDA_INFO"
	.sectionflags	@""
	.align	4


	//----- nvinfo : EIATTR_CUDA_API_VERSION
	.align		4
        /*0000*/ 	.byte	0x04, 0x37
        /*0002*/ 	.short	(.L_125 - .L_124)
.L_124:
        /*0004*/ 	.word	0x00000082


	//----- nvinfo : EIATTR_KPARAM_INFO
	.align		4
.L_125:
        /*0008*/ 	.byte	0x04, 0x17
        /*000a*/ 	.short	(.L_127 - .L_126)
.L_126:
        /*000c*/ 	.word	0x00000000
        /*0010*/ 	.short	0x0002
        /*0012*/ 	.short	0x0010
        /*0014*/ 	.byte	0x00, 0xf0, 0x11, 0x00


	//----- nvinfo : EIATTR_KPARAM_INFO
	.align		4
.L_127:
        /*0018*/ 	.byte	0x04, 0x17
        /*001a*/ 	.short	(.L_129 - .L_128)
.L_128:
        /*001c*/ 	.word	0x00000000
        /*0020*/ 	.short	0x0001
        /*0022*/ 	.short	0x0008
        /*0024*/ 	.byte	0x00, 0xf5, 0x21, 0x00


	//----- nvinfo : EIATTR_KPARAM_INFO
	.align		4
.L_129:
        /*0028*/ 	.byte	0x04, 0x17
        /*002a*/ 	.short	(.L_131 - .L_130)
.L_130:
        /*002c*/ 	.word	0x00000000
        /*0030*/ 	.short	0x0000
        /*0032*/ 	.short	0x0000
        /*0034*/ 	.byte	0x00, 0xf5, 0x21, 0x00


	//----- nvinfo : EIATTR_SPARSE_MMA_MASK
	.align		4
.L_131:
        /*0038*/ 	.byte	0x03, 0x50
        /*003a*/ 	.short	0x0000


	//----- nvinfo : EIATTR_MAXREG_COUNT
	.align		4
        /*003c*/ 	.byte	0x03, 0x1b
        /*003e*/ 	.short	0x00ff


	//----- nvinfo : EIATTR_MERCURY_ISA_VERSION
	.align		4
        /*0040*/ 	.byte	0x03, 0x5f
        /*0042*/ 	.short	0x0101


	//----- nvinfo : EIATTR_VRC_CTA_INIT_COUNT
	.align		4
        /*0044*/ 	.byte	0x02, 0x4a
	.zero		1
	.zero		1


	//----- nvinfo : EIATTR_EXIT_INSTR_OFFSETS
	.align		4
        /*0048*/ 	.byte	0x04, 0x1c
        /*004a*/ 	.short	(.L_133 - .L_132)


	//   ....[0]....
.L_132:
        /*004c*/ 	.word	0x00000070


	//   ....[1]....
        /*0050*/ 	.word	0x00000110


	//----- nvinfo : EIATTR_CBANK_PARAM_SIZE
	.align		4
.L_133:
        /*0054*/ 	.byte	0x03, 0x19
        /*0056*/ 	.short	0x0014


	//----- nvinfo : EIATTR_PARAM_CBANK
	.align		4
        /*0058*/ 	.byte	0x04, 0x0a
        /*005a*/ 	.short	(.L_135 - .L_134)
	.align		4
.L_134:
        /*005c*/ 	.word	index@(.nv.constant0._Z11pow3_kernelPKfPfi)
        /*0060*/ 	.short	0x0380
        /*0062*/ 	.short	0x0014


	//----- nvinfo : EIATTR_SW_WAR
	.align		4
.L_135:
        /*0064*/ 	.byte	0x04, 0x36
        /*0066*/ 	.short	(.L_137 - .L_136)
.L_136:
        /*0068*/ 	.word	0x00000008
.L_137:


//--------------------- .nv.info._Z29fused_scale_bias_relu_sigmoidPKffS0_Pfi --------------------------
	.section	.nv.info._Z29fused_scale_bias_relu_sigmoidPKffS0_Pfi,"",@"SHT_CUDA_INFO"
	.sectionflags	@""
	.align	4


	//----- nvinfo : EIATTR_CUDA_API_VERSION
	.align		4
        /*0000*/ 	.byte	0x04, 0x37
        /*0002*/ 	.short	(.L_139 - .L_138)
.L_138:
        /*0004*/ 	.word	0x00000082


	//----- nvinfo : EIATTR_KPARAM_INFO
	.align		4
.L_139:
        /*0008*/ 	.byte	0x04, 0x17
        /*000a*/ 	.short	(.L_141 - .L_140)
.L_140:
        /*000c*/ 	.word	0x00000000
        /*0010*/ 	.short	0x0004
        /*0012*/ 	.short	0x0020
        /*0014*/ 	.byte	0x00, 0xf0, 0x11, 0x00


	//----- nvinfo : EIATTR_KPARAM_INFO
	.align		4
.L_141:
        /*0018*/ 	.byte	0x04, 0x17
        /*001a*/ 	.short	(.L_143 - .L_142)
.L_142:
        /*001c*/ 	.word	0x00000000
        /*0020*/ 	.short	0x0003
        /*0022*/ 	.short	0x0018
        /*0024*/ 	.byte	0x00, 0xf5, 0x21, 0x00


	//----- nvinfo : EIATTR_KPARAM_INFO
	.align		4
.L_143:
        /*0028*/ 	.byte	0x04, 0x17
        /*002a*/ 	.short	(.L_145 - .L_144)
.L_144:
        /*002c*/ 	.word	0x00000000
        /*0030*/ 	.short	0x0002
        /*0032*/ 	.short	0x0010
        /*0034*/ 	.byte	0x00, 0xf5, 0x21, 0x00


	//----- nvinfo : EIATTR_KPARAM_INFO
	.align		4
.L_145:
        /*0038*/ 	.byte	0x04, 0x17
        /*003a*/ 	.short	(.L_147 - .L_146)
.L_146:
        /*003c*/ 	.word	0x00000000
        /*0040*/ 	.short	0x0001
        /*0042*/ 	.short	0x0008
        /*0044*/ 	.byte	0x00, 0xf0, 0x11, 0x00


	//----- nvinfo : EIATTR_KPARAM_INFO
	.align		4
.L_147:
        /*0048*/ 	.byte	0x04, 0x17
        /*004a*/ 	.short	(.L_149 - .L_148)
.L_148:
        /*004c*/ 	.word	0x00000000
        /*0050*/ 	.short	0x0000
        /*0052*/ 	.short	0x0000
        /*0054*/ 	.byte	0x00, 0xf5, 0x21, 0x00


	//----- nvinfo : EIATTR_SPARSE_MMA_MASK
	.align		4
.L_149:
        /*0058*/ 	.byte	0x03, 0x50
        /*005a*/ 	.short	0x0000


	//----- nvinfo : EIATTR_MAXREG_COUNT
	.align		4
        /*005c*/ 	.byte	0x03, 0x1b
        /*005e*/ 	.short	0x00ff


	//----- nvinfo : EIATTR_MERCURY_ISA_VERSION
	.align		4
        /*0060*/ 	.byte	0x03, 0x5f
        /*0062*/ 	.short	0x0101


	//----- nvinfo : EIATTR_VRC_CTA_INIT_COUNT
	.align		4
        /*0064*/ 	.byte	0x02, 0x4a
	.zero		1
	.zero		1


	//----- nvinfo : EIATTR_EXIT_INSTR_OFFSETS
	.align		4
        /*0068*/ 	.byte	0x04, 0x1c
        /*006a*/ 	.short	(.L_151 - .L_150)


	//   ....[0]....
.L_150:
        /*006c*/ 	.word	0x00000070


	//   ....[1]....
        /*0070*/ 	.word	0x000002c0


	//----- nvinfo : EIATTR_CRS_STACK_SIZE
	.align		4
.L_151:
        /*0074*/ 	.byte	0x04, 0x1e
        /*0076*/ 	.short	(.L_153 - .L_152)
.L_152:
        /*0078*/ 	.word	0x00000000


	//----- nvinfo : EIATTR_CBANK_PARAM_SIZE
	.align		4
.L_153:
        /*007c*/ 	.byte	0x03, 0x19
        /*007e*/ 	.short	0x0024


	//----- nvinfo : EIATTR_PARAM_CBANK
	.align		4
        /*0080*/ 	.byte	0x04, 0x0a
        /*0082*/ 	.short	(.L_155 - .L_154)
	.align		4
.L_154:
        /*0084*/ 	.word	index@(.nv.constant0._Z29fused_scale_bias_relu_sigmoidPKffS0_Pfi)
        /*0088*/ 	.short	0x0380
        /*008a*/ 	.short	0x0024


	//----- nvinfo : EIATTR_SW_WAR
	.align		4
.L_155:
        /*008c*/ 	.byte	0x04, 0x36
        /*008e*/ 	.short	(.L_157 - .L_156)
.L_156:
        /*0090*/ 	.word	0x00000008
.L_157:


//--------------------- .nv.info._Z14sigmoid_kernelPKfPfi --------------------------
	.section	.nv.info._Z14sigmoid_kernelPKfPfi,"",@"SHT_CUDA_INFO"
	.sectionflags	@""
	.align	4


	//----- nvinfo : EIATTR_CUDA_API_VERSION
	.align		4
        /*0000*/ 	.byte	0x04, 0x37
        /*0002*/ 	.short	(.L_159 - .L_158)
.L_158:
        /*0004*/ 	.word	0x00000082


	//----- nvinfo : EIATTR_KPARAM_INFO
	.align		4
.L_159:
        /*0008*/ 	.byte	0x04, 0x17
        /*000a*/ 	.short	(.L_161 - .L_160)
.L_160:
        /*000c*/ 	.word	0x00000000
        /*0010*/ 	.short	0x0002
        /*0012*/ 	.short	0x0010
        /*0014*/ 	.byte	0x00, 0xf0, 0x11, 0x00


	//----- nvinfo : EIATTR_KPARAM_INFO
	.align		4
.L_161:
        /*0018*/ 	.byte	0x04, 0x17
        /*001a*/ 	.short	(.L_163 - .L_162)
.L_162:
        /*001c*/ 	.word	0x00000000
        /*0020*/ 	.short	0x0001
        /*0022*/ 	.short	0x0008
        /*0024*/ 	.byte	0x00, 0xf5, 0x21, 0x00


	//----- nvinfo : EIATTR_KPARAM_INFO
	.align		4
.L_163:
        /*0028*/ 	.byte	0x04, 0x17
        /*002a*/ 	.short	(.L_165 - .L_164)
.L_164:
        /*002c*/ 	.word	0x00000000
        /*0030*/ 	.short	0x0000
        /*0032*/ 	.short	0x0000
        /*0034*/ 	.byte	0x00, 0xf5, 0x21, 0x00


	//----- nvinfo : EIATTR_SPARSE_MMA_MASK
	.align		4
.L_165:
        /*0038*/ 	.byte	0x03, 0x50
        /*003a*/ 	.short	0x0000


	//----- nvinfo : EIATTR_MAXREG_COUNT
	.align		4
        /*003c*/ 	.byte	0x03, 0x1b
        /*003e*/ 	.short	0x00ff


	//----- nvinfo : EIATTR_MERCURY_ISA_VERSION
	.align		4
        /*0040*/ 	.byte	0x03, 0x5f
        /*0042*/ 	.short	0x0101


	//----- nvinfo : EIATTR_VRC_CTA_INIT_COUNT
	.align		4
        /*0044*/ 	.byte	0x02, 0x4a
	.zero		1
	.zero		1


	//----- nvinfo : EIATTR_EXIT_INSTR_OFFSETS
	.align		4
        /*0048*/ 	.byte	0x04, 0x1c
        /*004a*/ 	.short	(.L_167 - .L_166)


	//   ....[0]....
.L_166:
        /*004c*/ 	.word	0x00000070


	//   ....[1]....
        /*0050*/ 	.word	0x00000260


	//----- nvinfo : EIATTR_CRS_STACK_SIZE
	.align		4
.L_167:
        /*0054*/ 	.byte	0x04, 0x1e
        /*0056*/ 	.short	(.L_169 - .L_168)
.L_168:
        /*0058*/ 	.word	0x00000000


	//----- nvinfo : EIATTR_CBANK_PARAM_SIZE
	.align		4
.L_169:
        /*005c*/ 	.byte	0x03, 0x19
        /*005e*/ 	.short	0x0014


	//----- nvinfo : EIATTR_PARAM_CBANK
	.align		4
        /*0060*/ 	.byte	0x04, 0x0a
        /*0062*/ 	.short	(.L_171 - .L_170)
	.align		4
.L_170:
        /*0064*/ 	.word	index@(.nv.constant0._Z14sigmoid_kernelPKfPfi)
        /*0068*/ 	.short	0x0380
        /*006a*/ 	.short	0x0014


	//----- nvinfo : EIATTR_SW_WAR
	.align		4
.L_171:
        /*006c*/ 	.byte	0x04, 0x36
        /*006e*/ 	.short	(.L_173 - .L_172)
.L_172:
        /*0070*/ 	.word	0x00000008
.L_173:


//--------------------- .nv.info._Z11relu_kernelPKfPfi --------------------------
	.section	.nv.info._Z11relu_kernelPKfPfi,"",@"SHT_CUDA_INFO"
	.sectionflags	@""
	.align	4


	//----- nvinfo : EIATTR_CUDA_API_VERSION
	.align		4
        /*0000*/ 	.byte	0x04, 0x37
        /*0002*/ 	.short	(.L_175 - .L_174)
.L_174:
        /*0004*/ 	.word	0x00000082


	//----- nvinfo : EIATTR_KPARAM_INFO
	.align		4
.L_175:
        /*0008*/ 	.byte	0x04, 0x17
        /*000a*/ 	.short	(.L_177 - .L_176)
.L_176:
        /*000c*/ 	.word	0x00000000
        /*0010*/ 	.short	0x0002
        /*0012*/ 	.short	0x0010
        /*0014*/ 	.byte	0x00, 0xf0, 0x11, 0x00


	//----- nvinfo : EIATTR_KPARAM_INFO
	.align		4
.L_177:
        /*0018*/ 	.byte	0x04, 0x17
        /*001a*/ 	.short	(.L_179 - .L_178)
.L_178:
        /*001c*/ 	.word	0x00000000
        /*0020*/ 	.short	0x0001
        /*0022*/ 	.short	0x0008
        /*0024*/ 	.byte	0x00, 0xf5, 0x21, 0x00


	//----- nvinfo : EIATTR_KPARAM_INFO
	.align		4
.L_179:
        /*0028*/ 	.byte	0x04, 0x17
        /*002a*/ 	.short	(.L_181 - .L_180)
.L_180:
        /*002c*/ 	.word	0x00000000
        /*0030*/ 	.short	0x0000
        /*0032*/ 	.short	0x0000
        /*0034*/ 	.byte	0x00, 0xf5, 0x21, 0x00


	//----- nvinfo : EIATTR_SPARSE_MMA_MASK
	.align		4
.L_181:
        /*0038*/ 	.byte	0x03, 0x50
        /*003a*/ 	.short	0x0000


	//----- nvinfo : EIATTR_MAXREG_COUNT
	.align		4
        /*003c*/ 	.byte	0x03, 0x1b
        /*003e*/ 	.short	0x00ff


	//----- nvinfo : EIATTR_MERCURY_ISA_VERSION
	.align		4
        /*0040*/ 	.byte	0x03, 0x5f
        /*0042*/ 	.short	0x0101


	//----- nvinfo : EIATTR_VRC_CTA_INIT_COUNT
	.align		4
        /*0044*/ 	.byte	0x02, 0x4a
	.zero		1
	.zero		1


	//----- nvinfo : EIATTR_EXIT_INSTR_OFFSETS
	.align		4
        /*0048*/ 	.byte	0x04, 0x1c
        /*004a*/ 	.short	(.L_183 - .L_182)


	//   ....[0]....
.L_182:
        /*004c*/ 	.word	0x00000070


	//   ....[1]....
        /*0050*/ 	.word	0x00000100


	//----- nvinfo : EIATTR_CBANK_PARAM_SIZE
	.align		4
.L_183:
        /*0054*/ 	.byte	0x03, 0x19
        /*0056*/ 	.short	0x0014


	//----- nvinfo : EIATTR_PARAM_CBANK
	.align		4
        /*0058*/ 	.byte	0x04, 0x0a
        /*005a*/ 	.short	(.L_185 - .L_184)
	.align		4
.L_184:
        /*005c*/ 	.word	index@(.nv.constant0._Z11relu_kernelPKfPfi)
        /*0060*/ 	.short	0x0380
        /*0062*/ 	.short	0x0014


	//----- nvinfo : EIATTR_SW_WAR
	.align		4
.L_185:
        /*0064*/ 	.byte	0x04, 0x36
        /*0066*/ 	.short	(.L_187 - .L_186)
.L_186:
        /*0068*/ 	.word	0x00000008
.L_187:


//--------------------- .nv.info._Z11bias_kernelPKfS0_Pfi --------------------------
	.section	.nv.info._Z11bias_kernelPKfS0_Pfi,"",@"SHT_CUDA_INFO"
	.sectionflags	@""
	.align	4


	//----- nvinfo : EIATTR_CUDA_API_VERSION
	.align		4
        /*0000*/ 	.byte	0x04, 0x37
        /*0002*/ 	.short	(.L_189 - .L_188)
.L_188:
        /*0004*/ 	.word	0x00000082


	//----- nvinfo : EIATTR_KPARAM_INFO
	.align		4
.L_189:
        /*0008*/ 	.byte	0x04, 0x17
        /*000a*/ 	.short	(.L_191 - .L_190)
.L_190:
        /*000c*/ 	.word	0x00000000
        /*0010*/ 	.short	0x0003
        /*0012*/ 	.short	0x0018
        /*0014*/ 	.byte	0x00, 0xf0, 0x11, 0x00


	//----- nvinfo : EIATTR_KPARAM_INFO
	.align		4
.L_191:
        /*0018*/ 	.byte	0x04, 0x17
        /*001a*/ 	.short	(.L_193 - .L_192)
.L_192:
        /*001c*/ 	.word	0x00000000
        /*0020*/ 	.short	0x0002
        /*0022*/ 	.short	0x0010
        /*0024*/ 	.byte	0x00, 0xf5, 0x21, 0x00


	//----- nvinfo : EIATTR_KPARAM_INFO
	.align		4
.L_193:
        /*0028*/ 	.byte	0x04, 0x17
        /*002a*/ 	.short	(.L_195 - .L_194)
.L_194:
        /*002c*/ 	.word	0x00000000
        /*0030*/ 	.short	0x0001
        /*0032*/ 	.short	0x0008
        /*0034*/ 	.byte	0x00, 0xf5, 0x21, 0x00


	//----- nvinfo : EIATTR_KPARAM_INFO
	.align		4
.L_195:
        /*0038*/ 	.byte	0x04, 0x17
        /*003a*/ 	.short	(.L_197 - .L_196)
.L_196:
        /*003c*/ 	.word	0x00000000
        /*0040*/ 	.short	0x0000
        /*0042*/ 	.short	0x0000
        /*0044*/ 	.byte	0x00, 0xf5, 0x21, 0x00


	//----- nvinfo : EIATTR_SPARSE_MMA_MASK
	.align		4
.L_197:
        /*0048*/ 	.byte	0x03, 0x50
        /*004a*/ 	.short	0x0000


	//----- nvinfo : EIATTR_MAXREG_COUNT
	.align		4
        /*004c*/ 	.byte	0x03, 0x1b
        /*004e*/ 	.short	0x00ff


	//----- nvinfo : EIATTR_MERCURY_ISA_VERSION
	.align		4
        /*0050*/ 	.byte	0x03, 0x5f
        /*0052*/ 	.short	0x0101


	//----- nvinfo : EIATTR_VRC_CTA_INIT_COUNT
	.align		4
        /*0054*/ 	.byte	0x02, 0x4a
	.zero		1
	.zero		1


	//----- nvinfo : EIATTR_EXIT_INSTR_OFFSETS
	.align		4
        /*0058*/ 	.byte	0x04, 0x1c
        /*005a*/ 	.short	(.L_199 - .L_198)


	//   ....[0]....
.L_198:
        /*005c*/ 	.word	0x00000070


	//   ....[1]....
        /*0060*/ 	.word	0x00000130


	//----- nvinfo : EIATTR_CBANK_PARAM_SIZE
	.align		4
.L_199:
        /*0064*/ 	.byte	0x03, 0x19
        /*0066*/ 	.short	0x001c


	//----- nvinfo : EIATTR_PARAM_CBANK
	.align		4
        /*0068*/ 	.byte	0x04, 0x0a
        /*006a*/ 	.short	(.L_201 - .L_200)
	.align		4
.L_200:
        /*006c*/ 	.word	index@(.nv.constant0._Z11bias_kernelPKfS0_Pfi)
        /*0070*/ 	.short	0x0380
        /*0072*/ 	.short	0x001c


	//----- nvinfo : EIATTR_SW_WAR
	.align		4
.L_201:
        /*0074*/ 	.byte	0x04, 0x36
        /*0076*/ 	.short	(.L_203 - .L_202)
.L_202:
        /*0078*/ 	.word	0x00000008
.L_203:


//--------------------- .nv.info._Z12scale_kernelPKffPfi --------------------------
	.section	.nv.info._Z12scale_kernelPKffPfi,"",@"SHT_CUDA_INFO"
	.sectionflags	@""
	.align	4


	//----- nvinfo : EIATTR_CUDA_API_VERSION
	.align		4
        /*0000*/ 	.byte	0x04, 0x37
        /*0002*/ 	.short	(.L_205 - .L_204)
.L_204:
        /*0004*/ 	.word	0x00000082


	//----- nvinfo : EIATTR_KPARAM_INFO
	.align		4
.L_205:
        /*0008*/ 	.byte	0x04, 0x17
        /*000a*/ 	.short	(.L_207 - .L_206)
.L_206:
        /*000c*/ 	.word	0x00000000
        /*0010*/ 	.short	0x0003
        /*0012*/ 	.short	0x0018
        /*0014*/ 	.byte	0x00, 0xf0, 0x11, 0x00


	//----- nvinfo : EIATTR_KPARAM_INFO
	.align		4
.L_207:
        /*0018*/ 	.byte	0x04, 0x17
        /*001a*/ 	.short	(.L_209 - .L_208)
.L_208:
        /*001c*/ 	.word	0x00000000
        /*0020*/ 	.short	0x0002
        /*0022*/ 	.short	0x0010
        /*0024*/ 	.byte	0x00, 0xf5, 0x21, 0x00


	//----- nvinfo : EIATTR_KPARAM_INFO
	.align		4
.L_209:
        /*0028*/ 	.byte	0x04, 0x17
        /*002a*/ 	.short	(.L_211 - .L_210)
.L_210:
        /*002c*/ 	.word	0x00000000
        /*0030*/ 	.short	0x0001
        /*0032*/ 	.short	0x0008
        /*0034*/ 	.byte	0x00, 0xf0, 0x11, 0x00


	//----- nvinfo : EIATTR_KPARAM_INFO
	.align		4
.L_211:
        /*0038*/ 	.byte	0x04, 0x17
        /*003a*/ 	.short	(.L_213 - .L_212)
.L_212:
        /*003c*/ 	.word	0x00000000
        /*0040*/ 	.short	0x0000
        /*0042*/ 	.short	0x0000
        /*0044*/ 	.byte	0x00, 0xf5, 0x21, 0x00


	//----- nvinfo : EIATTR_SPARSE_MMA_MASK
	.align		4
.L_213:
        /*0048*/ 	.byte	0x03, 0x50
        /*004a*/ 	.short	0x0000


	//----- nvinfo : EIATTR_MAXREG_COUNT
	.align		4
        /*004c*/ 	.byte	0x03, 0x1b
        /*004e*/ 	.short	0x00ff


	//----- nvinfo : EIATTR_MERCURY_ISA_VERSION
	.align		4
        /*0050*/ 	.byte	0x03, 0x5f
        /*0052*/ 	.short	0x0101


	//----- nvinfo : EIATTR_VRC_CTA_INIT_COUNT
	.align		4
        /*0054*/ 	.byte	0x02, 0x4a
	.zero		1
	.zero		1


	//----- nvinfo : EIATTR_EXIT_INSTR_OFFSETS
	.align		4
        /*0058*/ 	.byte	0x04, 0x1c
        /*005a*/ 	.short	(.L_215 - .L_214)


	//   ....[0]....
.L_214:
        /*005c*/ 	.word	0x00000070


	//   ....[1]....
        /*0060*/ 	.word	0x00000110


	//----- nvinfo : EIATTR_CBANK_PARAM_SIZE
	.align		4
.L_215:
        /*0064*/ 	.byte	0x03, 0x19
        /*0066*/ 	.short	0x001c


	//----- nvinfo : EIATTR_PARAM_CBANK
	.align		4
        /*0068*/ 	.byte	0x04, 0x0a
        /*006a*/ 	.short	(.L_217 - .L_216)
	.align		4
.L_216:
        /*006c*/ 	.word	index@(.nv.constant0._Z12scale_kernelPKffPfi)
        /*0070*/ 	.short	0x0380
        /*0072*/ 	.short	0x001c


	//----- nvinfo : EIATTR_SW_WAR
	.align		4
.L_217:
        /*0074*/ 	.byte	0x04, 0x36
        /*0076*/ 	.short	(.L_219 - .L_218)
.L_218:
        /*0078*/ 	.word	0x00000008
.L_219:


//--------------------- .nv.callgraph             --------------------------
	.section	.nv.callgraph,"",@"SHT_CUDA_CALLGRAPH"
	.align	4
	.sectionentsize	8
	.align		4
        /*0000*/ 	.word	0x00000000
	.align		4
        /*0004*/ 	.word	0xffffffff
	.align		4
        /*0008*/ 	.word	0x00000000
	.align		4
        /*000c*/ 	.word	0xfffffffe
	.align		4
        /*0010*/ 	.word	0x00000000
	.align		4
        /*0014*/ 	.word	0xfffffffd
	.align		4
        /*0018*/ 	.word	0x00000000
	.align		4
        /*001c*/ 	.word	0xfffffffc


//--------------------- .text._Z10fused_geluPKfPfi --------------------------
	.section	.text._Z10fused_geluPKfPfi,"ax",@progbits
	.align	128
        .global         _Z10fused_geluPKfPfi
        .type           _Z10fused_geluPKfPfi,@function
        .size           _Z10fused_geluPKfPfi,(.L_x_26 - _Z10fused_geluPKfPfi)
        .other          _Z10fused_geluPKfPfi,@"STO_CUDA_ENTRY STV_DEFAULT"
_Z10fused_geluPKfPfi:
.text._Z10fused_geluPKfPfi:
[----:B------:R-:W-:Y:S01]  /*0000*/  LDC R1, c[0x0][0x37c] ;  /* 0x0000df00ff017b82 */ /* 0x000fe20000000800 */
[----:B------:R-:W0:Y:S07]  /*0010*/  S2R R0, SR_TID.X ;  /* 0x0000000000007919 */ /* 0x000e2e0000002100 */
[----:B------:R-:W0:Y:S01]  /*0020*/  S2UR UR4, SR_CTAID.X ;  /* 0x00000000000479c3 */ /* 0x000e220000002500 */
[----:B------:R-:W1:Y:S07]  /*0030*/  LDCU UR5, c[0x0][0x390] ;  /* 0x00007200ff0577ac */ /* 0x000e6e0008000800 */
[----:B------:R-:W0:Y:S02]  /*0040*/  LDC R5, c[0x0][0x360] ;  /* 0x0000d800ff057b82 */ /* 0x000e240000000800 */
[----:B0-----:R-:W-:-:S05]  /*0050*/  IMAD R5, R5, UR4, R0 ;  /* 0x0000000405057c24 */ /* 0x001fca000f8e0200 */
[----:B-1----:R-:W-:-:S13]  /*0060*/  ISETP.GE.AND P0, PT, R5, UR5, PT ;  /* 0x0000000505007c0c */ /* 0x002fda000bf06270 */
[----:B------:R-:W-:Y:S05]  /*0070*/  @P0 EXIT ;  /* 0x000000000000094d */ /* 0x000fea0003800000 */
[----:B------:R-:W0:Y:S01]  /*0080*/  LDC.64 R2, c[0x0][0x380] ;  /* 0x0000e000ff027b82 */ /* 0x000e220000000a00 */
[----:B------:R-:W1:Y:S01]  /*0090*/  LDCU.64 UR4, c[0x0][0x358] ;  /* 0x00006b00ff0477ac */ /* 0x000e620008000a00 */
[----:B0-----:R-:W-:-:S05]  /*00a0*/  IMAD.WIDE R2, R5, 0x4, R2 ;  /* 0x0000000405027825 */ /* 0x001fca00078e0202 */
[----:B-1----:R0:W2:Y:S01]  /*00b0*/  LDG.E R4, desc[UR4][R2.64] ;  /* 0x0000000402047981 */ /* 0x0020a2000c1e1900 */
[----:B------:R-:W-:Y:S01]  /*00c0*/  MOV R10, 0x3c80f082 ;  /* 0x3c80f082000a7802 */ /* 0x000fe20000000f00 */
[----:B------:R-:W-:Y:S01]  /*00d0*/  HFMA2 R11, -RZ, RZ, 1.875, 0 ;  /* 0x3f800000ff0b7431 */ /* 0x000fe200000001ff */
[----:B0-----:R-:W0:Y:S02]  /*00e0*/  LDC.64 R2, c[0x0][0x388] ;  /* 0x0000e200ff027b82 */ /* 0x001e240000000a00 */
[----:B0-----:R-:W-:-:S04]  /*00f0*/  IMAD.WIDE R2, R5, 0x4, R2 ;  /* 0x0000000405027825 */ /* 0x001fc800078e0202 */
[----:B--2---:R-:W-:-:S04]  /*0100*/  FMUL R7, R4, 0.044714998453855514526 ;  /* 0x3d37271304077820 */ /* 0x004fc80000400000 */
[----:B------:R-:W-:-:S04]  /*0110*/  FMUL R7, R4, R7 ;  /* 0x0000000704077220 */ /* 0x000fc80000400000 */
[C---:B------:R-:W-:Y:S01]  /*0120*/  FFMA R7, R4.reuse, R7, R4 ;  /* 0x0000000704077223 */ /* 0x040fe20000000004 */
[----:B------:R-:W-:-:S03]  /*0130*/  FMUL R4, R4, 0.5 ;  /* 0x3f00000004047820 */ /* 0x000fc60000400000 */
[----:B------:R-:W-:-:S04]  /*0140*/  FMUL R7, R7, 0.79788458347320556641 ;  /* 0x3f4c422a07077820 */ /* 0x000fc80000400000 */
[C---:B------:R-:W-:Y:S01]  /*0150*/  FMUL R0, |R7|.reuse, 2.8853900432586669922 ;  /* 0x4038aa3b07007820 */ /* 0x040fe20000400200 */
[C---:B------:R-:W-:Y:S01]  /*0160*/  FMUL R9, R7.reuse, R7 ;  /* 0x0000000707097220 */ /* 0x040fe20000400000 */
[C---:B------:R-:W-:Y:S02]  /*0170*/  FSETP.GE.AND P1, PT, |R7|.reuse, 0.60000002384185791016, PT ;  /* 0x3f19999a0700780b */ /* 0x040fe40003f26200 */
[----:B------:R-:W-:Y:S01]  /*0180*/  FSETP.GE.AND P0, PT, |R7|, 9.010913848876953125, PT ;  /* 0x41102cb40700780b */ /* 0x000fe20003f06200 */
[C---:B------:R-:W-:Y:S01]  /*0190*/  FFMA R10, R9.reuse, R10, -0.052303962409496307373 ;  /* 0xbd563cae090a7423 */ /* 0x040fe2000000000a */
[----:B------:R-:W0:Y:S02]  /*01a0*/  MUFU.EX2 R0, R0 ;  /* 0x0000000000007308 */ /* 0x000e240000000800 */
[----:B0-----:R-:W-:Y:S01]  /*01b0*/  FADD R6, R0, 1 ;  /* 0x3f80000000067421 */ /* 0x001fe20000000000 */
[----:B------:R-:W-:-:S04]  /*01c0*/  FFMA R0, R9, R10, 0.1331529766321182251 ;  /* 0x3e08594109007423 */ /* 0x000fc8000000000a */
[C---:B------:R-:W-:Y:S01]  /*01d0*/  FFMA R0, R9.reuse, R0, -0.33332768082618713379 ;  /* 0xbeaaa9ed09007423 */ /* 0x040fe20000000000 */
[----:B------:R-:W0:Y:S03]  /*01e0*/  MUFU.RCP R6, R6 ;  /* 0x0000000600067308 */ /* 0x000e260000001000 */
[----:B------:R-:W-:Y:S01]  /*01f0*/  FFMA R0, R9, R0, RZ ;  /* 0x0000000009007223 */ /* 0x000fe200000000ff */
[----:B0-----:R-:W-:-:S05]  /*0200*/  FFMA R8, R6, -2, R11 ;  /* 0xc000000006087823 */ /* 0x001fca000000000b */
[----:B------:R-:W-:-:S04]  /*0210*/  FSEL R8, R8, 1, !P0 ;  /* 0x3f80000008087808 */ /* 0x000fc80004000000 */
[--C-:B------:R-:W-:Y:S01]  /*0220*/  LOP3.LUT R8, R8, 0x80000000, R7.reuse, 0xb8, !PT ;  /* 0x8000000008087812 */ /* 0x100fe200078eb807 */
[----:B------:R-:W-:-:S04]  /*0230*/  @!P1 FFMA R8, R7, R0, R7 ;  /* 0x0000000007089223 */ /* 0x000fc80000000007 */
[----:B------:R-:W-:-:S04]  /*0240*/  FADD R7, R8, 1 ;  /* 0x3f80000008077421 */ /* 0x000fc80000000000 */
[----:B------:R-:W-:-:S05]  /*0250*/  FMUL R7, R4, R7 ;  /* 0x0000000704077220 */ /* 0x000fca0000400000 */
[----:B------:R-:W-:Y:S01]  /*0260*/  STG.E desc[UR4][R2.64], R7 ;  /* 0x0000000702007986 */ /* 0x000fe2000c101904 */
[----:B------:R-:W-:Y:S05]  /*0270*/  EXIT ;  /* 0x000000000000794d */ /* 0x000fea0003800000 */
.L_x_0:
[----:B------:R-:W-:-:S00]  /*0280*/  BRA `(.L_x_0) ;  /* 0xfffffffc00fc7947 */ /* 0x000fc0000383ffff */
[----:B------:R-:W-:-:S00]  /*0290*/  NOP ;  /* 0x0000000000007918 */ /* 0x000fc00000000000 */
        /* <DEDUP_REMOVED lines=14> */
.L_x_26:


//--------------------- .text._Z17gelu_outer_kernelPKfS0_Pfi --------------------------
	.section	.text._Z17gelu_outer_kernelPKfS0_Pfi,"ax",@progbits
	.align	128
        .global         _Z17gelu_outer_kernelPKfS0_Pfi
        .type           _Z17gelu_outer_kernelPKfS0_Pfi,@function
        .size           _Z17gelu_outer_kernelPKfS0_Pfi,(.L_x_27 - _Z17gelu_outer_kernelPKfS0_Pfi)
        .other          _Z17gelu_outer_kernelPKfS0_Pfi,@"STO_CUDA_ENTRY STV_DEFAULT"
_Z17gelu_outer_kernelPKfS0_Pfi:
.text._Z17gelu_outer_kernelPKfS0_Pfi:
        /* <DEDUP_REMOVED lines=9> */
[----:B------:R-:W1:Y:S07]  /*0090*/  LDCU.64 UR4, c[0x0][0x358] ;  /* 0x00006b00ff0477ac */ /* 0x000e6e0008000a00 */
[----:B------:R-:W2:Y:S08]  /*00a0*/  LDC.64 R4, c[0x0][0x388] ;  /* 0x0000e200ff047b82 */ /* 0x000eb00000000a00 */
[----:B------:R-:W3:Y:S01]  /*00b0*/  LDC.64 R6, c[0x0][0x390] ;  /* 0x0000e400ff067b82 */ /* 0x000ee20000000a00 */
[----:B0-----:R-:W-:-:S06]  /*00c0*/  IMAD.WIDE R2, R9, 0x4, R2 ;  /* 0x0000000409027825 */ /* 0x001fcc00078e0202 */
[----:B-1----:R-:W4:Y:S01]  /*00d0*/  LDG.E R2, desc[UR4][R2.64] ;  /* 0x0000000402027981 */ /* 0x002f22000c1e1900 */
[----:B--2---:R-:W-:-:S06]  /*00e0*/  IMAD.WIDE R4, R9, 0x4, R4 ;  /* 0x0000000409047825 */ /* 0x004fcc00078e0204 */
[----:B------:R-:W2:Y:S01]  /*00f0*/  LDG.E R4, desc[UR4][R4.64] ;  /* 0x0000000404047981 */ /* 0x000ea2000c1e1900 */
[----:B---3--:R-:W-:-:S04]  /*0100*/  IMAD.WIDE R6, R9, 0x4, R6 ;  /* 0x0000000409067825 */ /* 0x008fc800078e0206 */
[----:B----4-:R-:W-:Y:S01]  /*0110*/  FMUL R0, R2, 0.5 ;  /* 0x3f00000002007820 */ /* 0x010fe20000400000 */
[----:B--2---:R-:W-:-:S04]  /*0120*/  FADD R11, R4, 1 ;  /* 0x3f800000040b7421 */ /* 0x004fc80000000000 */
[----:B------:R-:W-:-:S05]  /*0130*/  FMUL R11, R0, R11 ;  /* 0x0000000b000b7220 */ /* 0x000fca0000400000 */
[----:B------:R-:W-:Y:S01]  /*0140*/  STG.E desc[UR4][R6.64], R11 ;  /* 0x0000000b06007986 */ /* 0x000fe2000c101904 */
[----:B------:R-:W-:Y:S05]  /*0150*/  EXIT ;  /* 0x000000000000794d */ /* 0x000fea0003800000 */
.L_x_1:
        /* <DEDUP_REMOVED lines=10> */
.L_x_27:


//--------------------- .text._Z11tanh_kernelPKfPfi --------------------------
	.section	.text._Z11tanh_kernelPKfPfi,"ax",@progbits
	.align	128
        .global         _Z11tanh_kernelPKfPfi
        .type           _Z11tanh_kernelPKfPfi,@function
        .size           _Z11tanh_kernelPKfPfi,(.L_x_28 - _Z11tanh_kernelPKfPfi)
        .other          _Z11tanh_kernelPKfPfi,@"STO_CUDA_ENTRY STV_DEFAULT"
_Z11tanh_kernelPKfPfi:
.text._Z11tanh_kernelPKfPfi:
        /* <DEDUP_REMOVED lines=10> */
[----:B------:R-:W2:Y:S01]  /*00a0*/  LDC.64 R4, c[0x0][0x388] ;  /* 0x0000e200ff047b82 */ /* 0x000ea20000000a00 */
[----:B0-----:R-:W-:-:S05]  /*00b0*/  IMAD.WIDE R2, R7, 0x4, R2 ;  /* 0x0000000407027825 */ /* 0x001fca00078e0202 */
[----:B-1----:R2:W3:Y:S01]  /*00c0*/  LDG.E R6, desc[UR4][R2.64] ;  /* 0x0000000402067981 */ /* 0x0024e2000c1e1900 */
[----:B------:R-:W-:Y:S01]  /*00d0*/  MOV R10, 0x3c80f082 ;  /* 0x3c80f082000a7802 */ /* 0x000fe20000000f00 */
[----:B------:R-:W-:Y:S02]  /*00e0*/  HFMA2 R9, -RZ, RZ, 1.875, 0 ;  /* 0x3f800000ff097431 */ /* 0x000fe400000001ff */
[----:B--2---:R-:W-:-:S04]  /*00f0*/  IMAD.WIDE R2, R7, 0x4, R4 ;  /* 0x0000000407027825 */ /* 0x004fc800078e0204 */
[C---:B---3--:R-:W-:Y:S01]  /*0100*/  FMUL R0, |R6|.reuse, 2.8853900432586669922 ;  /* 0x4038aa3b06007820 */ /* 0x048fe20000400200 */
        /* <DEDUP_REMOVED lines=13> */
[----:B------:R-:W-:-:S05]  /*01e0*/  @!P1 FFMA R9, R6, R11, R6 ;  /* 0x0000000b06099223 */ /* 0x000fca0000000006 */
[----:B------:R-:W-:Y:S01]  /*01f0*/  STG.E desc[UR4][R2.64], R9 ;  /* 0x0000000902007986 */ /* 0x000fe2000c101904 */
[----:B------:R-:W-:Y:S05]  /*0200*/  EXIT ;  /* 0x000000000000794d */ /* 0x000fea0003800000 */
.L_x_2:
        /* <DEDUP_REMOVED lines=15> */
.L_x_28:


//--------------------- .text._Z17gelu_inner_kernelPKfS0_Pfi --------------------------
	.section	.text._Z17gelu_inner_kernelPKfS0_Pfi,"ax",@progbits
	.align	128
        .global         _Z17gelu_inner_kernelPKfS0_Pfi
        .type           _Z17gelu_inner_kernelPKfS0_Pfi,@function
        .size           _Z17gelu_inner_kernelPKfS0_Pfi,(.L_x_29 - _Z17gelu_inner_kernelPKfS0_Pfi)
        .other          _Z17gelu_inner_kernelPKfS0_Pfi,@"STO_CUDA_ENTRY STV_DEFAULT"
_Z17gelu_inner_kernelPKfS0_Pfi:
.text._Z17gelu_inner_kernelPKfS0_Pfi:
        /* <DEDUP_REMOVED lines=15> */
[----:B------:R-:W4:Y:S01]  /*00f0*/  LDG.E R5, desc[UR4][R4.64] ;  /* 0x0000000404057981 */ /* 0x000f22000c1e1900 */
[----:B---3--:R-:W-:-:S04]  /*0100*/  IMAD.WIDE R6, R9, 0x4, R6 ;  /* 0x0000000409067825 */ /* 0x008fc800078e0206 */
[----:B----4-:R-:W-:-:S04]  /*0110*/  FFMA R0, R5, 0.044714998453855514526, R2 ;  /* 0x3d37271305007823 */ /* 0x010fc80000000002 */
[----:B------:R-:W-:-:S05]  /*0120*/  FMUL R9, R0, 0.79788458347320556641 ;  /* 0x3f4c422a00097820 */ /* 0x000fca0000400000 */
[----:B------:R-:W-:Y:S01]  /*0130*/  STG.E desc[UR4][R6.64], R9 ;  /* 0x0000000906007986 */ /* 0x000fe2000c101904 */
[----:B------:R-:W-:Y:S05]  /*0140*/  EXIT ;  /* 0x000000000000794d */ /* 0x000fea0003800000 */
.L_x_3:
        /* <DEDUP_REMOVED lines=11> */
.L_x_29:


//--------------------- .text._Z11pow3_kernelPKfPfi --------------------------
	.section	.text._Z11pow3_kernelPKfPfi,"ax",@progbits
	.align	128
        .global         _Z11pow3_kernelPKfPfi
        .type           _Z11pow3_kernelPKfPfi,@function
        .size           _Z11pow3_kernelPKfPfi,(.L_x_30 - _Z11pow3_kernelPKfPfi)
        .other          _Z11pow3_kernelPKfPfi,@"STO_CUDA_ENTRY STV_DEFAULT"
_Z11pow3_kernelPKfPfi:
.text._Z11pow3_kernelPKfPfi:
        /* <DEDUP_REMOVED lines=11> */
[----:B0-----:R-:W-:-:S06]  /*00b0*/  IMAD.WIDE R2, R7, 0x4, R2 ;  /* 0x0000000407027825 */ /* 0x001fcc00078e0202 */
[----:B-1----:R-:W3:Y:S01]  /*00c0*/  LDG.E R2, desc[UR4][R2.64] ;  /* 0x0000000402027981 */ /* 0x002ee2000c1e1900 */
[----:B--2---:R-:W-:-:S04]  /*00d0*/  IMAD.WIDE R4, R7, 0x4, R4 ;  /* 0x0000000407047825 */ /* 0x004fc800078e0204 */
[----:B---3--:R-:W-:-:S04]  /*00e0*/  FMUL R9, R2, R2 ;  /* 0x0000000202097220 */ /* 0x008fc80000400000 */
[----:B------:R-:W-:-:S05]  /*00f0*/  FMUL R9, R2, R9 ;  /* 0x0000000902097220 */ /* 0x000fca0000400000 */
[----:B------:R-:W-:Y:S01]  /*0100*/  STG.E desc[UR4][R4.64], R9 ;  /* 0x0000000904007986 */ /* 0x000fe2000c101904 */
[----:B------:R-:W-:Y:S05]  /*0110*/  EXIT ;  /* 0x000000000000794d */ /* 0x000fea0003800000 */
.L_x_4:
        /* <DEDUP_REMOVED lines=14> */
.L_x_30:


//--------------------- .text._Z29fused_scale_bias_relu_sigmoidPKffS0_Pfi --------------------------
	.section	.text._Z29fused_scale_bias_relu_sigmoidPKffS0_Pfi,"ax",@progbits
	.align	128
        .global         _Z29fused_scale_bias_relu_sigmoidPKffS0_Pfi
        .type           _Z29fused_scale_bias_relu_sigmoidPKffS0_Pfi,@function
        .size           _Z29fused_scale_bias_relu_sigmoidPKffS0_Pfi,(.L_x_24 - _Z29fused_scale_bias_relu_sigmoidPKffS0_Pfi)
        .other          _Z29fused_scale_bias_relu_sigmoidPKffS0_Pfi,@"STO_CUDA_ENTRY STV_DEFAULT"
_Z29fused_scale_bias_relu_sigmoidPKffS0_Pfi:
.text._Z29fused_scale_bias_relu_sigmoidPKffS0_Pfi:
        /* <DEDUP_REMOVED lines=10> */
[----:B------:R-:W2:Y:S06]  /*00a0*/  LDCU UR6, c[0x0][0x388] ;  /* 0x00007100ff0677ac */ /* 0x000eac0008000800 */
[----:B------:R-:W3:Y:S01]  /*00b0*/  LDC.64 R6, c[0x0][0x390] ;  /* 0x0000e400ff067b82 */ /* 0x000ee20000000a00 */
[----:B0-----:R-:W-:-:S06]  /*00c0*/  IMAD.WIDE R4, R3, 0x4, R4 ;  /* 0x0000000403047825 */ /* 0x001fcc00078e0204 */
[----:B-1----:R-:W2:Y:S01]  /*00d0*/  LDG.E R4, desc[UR4][R4.64] ;  /* 0x0000000404047981 */ /* 0x002ea2000c1e1900 */
[----:B---3--:R-:W-:-:S06]  /*00e0*/  IMAD.WIDE R6, R3, 0x4, R6 ;  /* 0x0000000403067825 */ /* 0x008fcc00078e0206 */
[----:B------:R-:W2:Y:S01]  /*00f0*/  LDG.E R7, desc[UR4][R6.64] ;  /* 0x0000000406077981 */ /* 0x000ea2000c1e1900 */
[----:B------:R-:W-:Y:S02]  /*0100*/  IMAD.MOV.U32 R9, RZ, RZ, 0x3bbb989d ;  /* 0x3bbb989dff097424 */ /* 0x000fe400078e00ff */
[----:B------:R-:W-:Y:S01]  /*0110*/  IMAD.MOV.U32 R11, RZ, RZ, 0x437c0000 ;  /* 0x437c0000ff0b7424 */ /* 0x000fe200078e00ff */
[----:B------:R-:W-:Y:S01]  /*0120*/  BSSY.RECONVERGENT B0, `(.L_x_5) ;  /* 0x0000016000007945 */ /* 0x000fe20003800200 */
[----:B--2---:R-:W-:-:S05]  /*0130*/  FFMA R0, R4, UR6, R7 ;  /* 0x0000000604007c23 */ /* 0x004fca0008000007 */
[----:B------:R-:W-:-:S05]  /*0140*/  FMNMX R0, RZ, R0, !PT ;  /* 0x00000000ff007209 */ /* 0x000fca0007800000 */
[----:B------:R-:W-:-:S04]  /*0150*/  FFMA.SAT R2, R0, -R9, 0.5 ;  /* 0x3f00000000027423 */ /* 0x000fc80000002809 */
[----:B------:R-:W-:-:S04]  /*0160*/  FFMA.RM R2, R2, R11, 12582913 ;  /* 0x4b40000102027423 */ /* 0x000fc8000000400b */
[----:B------:R-:W-:-:S04]  /*0170*/  FADD R9, R2, -12583039 ;  /* 0xcb40007f02097421 */ /* 0x000fc80000000000 */
[----:B------:R-:W-:-:S04]  /*0180*/  FFMA R9, R0, -1.4426950216293334961, -R9 ;  /* 0xbfb8aa3b00097823 */ /* 0x000fc80000000809 */
[----:B------:R-:W-:-:S06]  /*0190*/  FFMA R9, R0, -1.925963033500011079e-08, R9 ;  /* 0xb2a5706000097823 */ /* 0x000fcc0000000009 */
[----:B------:R-:W0:Y:S01]  /*01a0*/  MUFU.EX2 R9, R9 ;  /* 0x0000000900097308 */ /* 0x000e220000000800 */
[----:B------:R-:W-:-:S05]  /*01b0*/  SHF.L.U32 R2, R2, 0x17, RZ ;  /* 0x0000001702027819 */ /* 0x000fca00000006ff */
[----:B0-----:R-:W-:-:S04]  /*01c0*/  FFMA R0, R2, R9, 1 ;  /* 0x3f80000002007423 */ /* 0x001fc80000000009 */
[----:B------:R-:W-:-:S05]  /*01d0*/  VIADD R2, R0, 0x1800000 ;  /* 0x0180000000027836 */ /* 0x000fca0000000000 */
[----:B------:R-:W-:-:S04]  /*01e0*/  LOP3.LUT R2, R2, 0x7f800000, RZ, 0xc0, !PT ;  /* 0x7f80000002027812 */ /* 0x000fc800078ec0ff */
[----:B------:R-:W-:-:S13]  /*01f0*/  ISETP.GT.U32.AND P0, PT, R2, 0x1ffffff, PT ;  /* 0x01ffffff0200780c */ /* 0x000fda0003f04070 */
[----:B------:R-:W-:Y:S05]  /*0200*/  @P0 BRA `(.L_x_6) ;  /* 0x00000000000c0947 */ /* 0x000fea0003800000 */
[----:B------:R-:W-:-:S07]  /*0210*/  MOV R4, 0x230 ;  /* 0x0000023000047802 */ /* 0x000fce0000000f00 */
[----:B------:R-:W-:Y:S05]  /*0220*/  CALL.REL.NOINC `($__internal_0_$__cuda_sm20_rcp_rn_f32_slowpath) ;  /* 0x0000000000287944 */ /* 0x000fea0003c00000 */
[----:B------:R-:W-:Y:S05]  /*0230*/  BRA `(.L_x_7) ;  /* 0x0000000000107947 */ /* 0x000fea0003800000 */
.L_x_6:
[----:B------:R-:W0:Y:S02]  /*0240*/  MUFU.RCP R7, R0 ;  /* 0x0000000000077308 */ /* 0x000e240000001000 */
[----:B0-----:R-:W-:-:S04]  /*0250*/  FFMA R2, R0, R7, -1 ;  /* 0xbf80000000027423 */ /* 0x001fc80000000007 */
[----:B------:R-:W-:-:S04]  /*0260*/  FADD.FTZ R2, -R2, -RZ ;  /* 0x800000ff02027221 */ /* 0x000fc80000010100 */
[----:B------:R-:W-:-:S07]  /*0270*/  FFMA R7, R7, R2, R7 ;  /* 0x0000000207077223 */ /* 0x000fce0000000007 */
.L_x_7:
[----:B------:R-:W-:Y:S05]  /*0280*/  BSYNC.RECONVERGENT B0 ;  /* 0x0000000000007941 */ /* 0x000fea0003800200 */
.L_x_5:
[----:B------:R-:W0:Y:S02]  /*0290*/  LDC.64 R4, c[0x0][0x398] ;  /* 0x0000e600ff047b82 */ /* 0x000e240000000a00 */
[----:B0-----:R-:W-:-:S05]  /*02a0*/  IMAD.WIDE R2, R3, 0x4, R4 ;  /* 0x0000000403027825 */ /* 0x001fca00078e0204 */
[----:B------:R-:W-:Y:S01]  /*02b0*/  STG.E desc[UR4][R2.64], R7 ;  /* 0x0000000702007986 */ /* 0x000fe2000c101904 */
[----:B------:R-:W-:Y:S05]  /*02c0*/  EXIT ;  /* 0x000000000000794d */ /* 0x000fea0003800000 */
        .weak           $__internal_0_$__cuda_sm20_rcp_rn_f32_slowpath
        .type           $__internal_0_$__cuda_sm20_rcp_rn_f32_slowpath,@function
        .size           $__internal_0_$__cuda_sm20_rcp_rn_f32_slowpath,(.L_x_24 - $__internal_0_$__cuda_sm20_rcp_rn_f32_slowpath)
$__internal_0_$__cuda_sm20_rcp_rn_f32_slowpath:
[----:B------:R-:W-:Y:S01]  /*02d0*/  SHF.L.U32 R2, R0, 0x1, RZ ;  /* 0x0000000100027819 */ /* 0x000fe200000006ff */
[----:B------:R-:W-:Y:S03]  /*02e0*/  BSSY.RECONVERGENT B1, `(.L_x_8) ;  /* 0x0000030000017945 */ /* 0x000fe60003800200 */
[----:B------:R-:W-:-:S04]  /*02f0*/  SHF.R.U32.HI R2, RZ, 0x18, R2 ;  /* 0x00000018ff027819 */ /* 0x000fc80000011602 */
[----:B------:R-:W-:-:S13]  /*0300*/  ISETP.NE.U32.AND P0, PT, R2, RZ, PT ;  /* 0x000000ff0200720c */ /* 0x000fda0003f05070 */
[----:B------:R-:W-:Y:S05]  /*0310*/  @P0 BRA `(.L_x_9) ;  /* 0x0000000000280947 */ /* 0x000fea0003800000 */
[----:B------:R-:W-:-:S05]  /*0320*/  IMAD.SHL.U32 R2, R0, 0x2, RZ ;  /* 0x0000000200027824 */ /* 0x000fca00078e00ff */
[----:B------:R-:W-:-:S13]  /*0330*/  ISETP.NE.AND P0, PT, R2, RZ, PT ;  /* 0x000000ff0200720c */ /* 0x000fda0003f05270 */
[----:B------:R-:W-:Y:S01]  /*0340*/  @P0 FFMA R6, R0, 1.84467440737095516160e+19, RZ ;  /* 0x5f80000000060823 */ /* 0x000fe200000000ff */
[----:B------:R-:W-:Y:S08]  /*0350*/  @!P0 MUFU.RCP R5, R0 ;  /* 0x0000000000058308 */ /* 0x000ff00000001000 */
[----:B------:R-:W0:Y:S02]  /*0360*/  @P0 MUFU.RCP R7, R6 ;  /* 0x0000000600070308 */ /* 0x000e240000001000 */
[----:B0-----:R-:W-:-:S04]  /*0370*/  @P0 FFMA R2, R6, R7, -1 ;  /* 0xbf80000006020423 */ /* 0x001fc80000000007 */
[----:B------:R-:W-:-:S04]  /*0380*/  @P0 FADD.FTZ R2, -R2, -RZ ;  /* 0x800000ff02020221 */ /* 0x000fc80000010100 */
[----:B------:R-:W-:-:S04]  /*0390*/  @P0 FFMA R2, R7, R2, R7 ;  /* 0x0000000207020223 */ /* 0x000fc80000000007 */
[----:B------:R-:W-:Y:S01]  /*03a0*/  @P0 FFMA R5, R2, 1.84467440737095516160e+19, RZ ;  /* 0x5f80000002050823 */ /* 0x000fe200000000ff */
[----:B------:R-:W-:Y:S06]  /*03b0*/  BRA `(.L_x_10) ;  /* 0x0000000000887947 */ /* 0x000fec0003800000 */
.L_x_9:
[----:B------:R-:W-:-:S04]  /*03c0*/  IADD3 R5, PT, PT, R2, -0xfd, RZ ;  /* 0xffffff0302057810 */ /* 0x000fc80007ffe0ff */
[----:B------:R-:W-:-:S13]  /*03d0*/  ISETP.GT.U32.AND P0, PT, R5, 0x1, PT ;  /* 0x000000010500780c */ /* 0x000fda0003f04070 */
[----:B------:R-:W-:Y:S05]  /*03e0*/  @P0 BRA `(.L_x_11) ;  /* 0x0000000000780947 */ /* 0x000fea0003800000 */
[----:B------:R-:W-:Y:S01]  /*03f0*/  LOP3.LUT R6, R0, 0x7fffff, RZ, 0xc0, !PT ;  /* 0x007fffff00067812 */ /* 0x000fe200078ec0ff */
[----:B------:R-:W-:-:S03]  /*0400*/  IMAD.MOV.U32 R10, RZ, RZ, 0x3 ;  /* 0x00000003ff0a7424 */ /* 0x000fc600078e00ff */
[----:B------:R-:W-:Y:S02]  /*0410*/  LOP3.LUT R6, R6, 0x3f800000, RZ, 0xfc, !PT ;  /* 0x3f80000006067812 */ /* 0x000fe400078efcff */
[----:B------:R-:W-:Y:S02]  /*0420*/  SHF.L.U32 R11, R10, R5, RZ ;  /* 0x000000050a0b7219 */ /* 0x000fe400000006ff */
[----:B------:R-:W0:Y:S02]  /*0430*/  MUFU.RCP R7, R6 ;  /* 0x0000000600077308 */ /* 0x000e240000001000 */
[----:B0-----:R-:W-:-:S04]  /*0440*/  FFMA R8, R6, R7, -1 ;  /* 0xbf80000006087423 */ /* 0x001fc80000000007 */
[----:B------:R-:W-:-:S04]  /*0450*/  FADD.FTZ R8, -R8, -RZ ;  /* 0x800000ff08087221 */ /* 0x000fc80000010100 */
[CCC-:B------:R-:W-:Y:S01]  /*0460*/  FFMA.RM R9, R7.reuse, R8.reuse, R7.reuse ;  /* 0x0000000807097223 */ /* 0x1c0fe20000004007 */
[----:B------:R-:W-:-:S04]  /*0470*/  FFMA.RP R8, R7, R8, R7 ;  /* 0x0000000807087223 */ /* 0x000fc80000008007 */
[C---:B------:R-:W-:Y:S02]  /*0480*/  LOP3.LUT R7, R9.reuse, 0x7fffff, RZ, 0xc0, !PT ;  /* 0x007fffff09077812 */ /* 0x040fe400078ec0ff */
[----:B------:R-:W-:Y:S02]  /*0490*/  FSETP.NEU.FTZ.AND P0, PT, R9, R8, PT ;  /* 0x000000080900720b */ /* 0x000fe40003f1d000 */
[----:B------:R-:W-:Y:S02]  /*04a0*/  LOP3.LUT R8, R7, 0x800000, RZ, 0xfc, !PT ;  /* 0x0080000007087812 */ /* 0x000fe400078efcff */
[----:B------:R-:W-:Y:S02]  /*04b0*/  SEL R7, RZ, 0xffffffff, !P0 ;  /* 0xffffffffff077807 */ /* 0x000fe40004000000 */
[----:B------:R-:W-:Y:S02]  /*04c0*/  LOP3.LUT R6, R11, R8, RZ, 0xc0, !PT ;  /* 0x000000080b067212 */ /* 0x000fe400078ec0ff */
[----:B------:R-:W-:-:S02]  /*04d0*/  IADD3 R7, PT, PT, -R7, RZ, RZ ;  /* 0x000000ff07077210 */ /* 0x000fc40007ffe1ff */
[-C--:B------:R-:W-:Y:S02]  /*04e0*/  SHF.R.U32.HI R6, RZ, R5.reuse, R6 ;  /* 0x00000005ff067219 */ /* 0x080fe40000011606 */
[----:B------:R-:W-:Y:S02]  /*04f0*/  LOP3.LUT P1, RZ, R7, R5, R8, 0xf8, !PT ;  /* 0x0000000507ff7212 */ /* 0x000fe4000782f808 */
[C---:B------:R-:W-:Y:S02]  /*0500*/  LOP3.LUT P0, RZ, R6.reuse, 0x1, RZ, 0xc0, !PT ;  /* 0x0000000106ff7812 */ /* 0x040fe4000780c0ff */
[----:B------:R-:W-:-:S04]  /*0510*/  LOP3.LUT P2, RZ, R6, 0x2, RZ, 0xc0, !PT ;  /* 0x0000000206ff7812 */ /* 0x000fc8000784c0ff */
[----:B------:R-:W-:Y:S02]  /*0520*/  PLOP3.LUT P0, PT, P0, P1, P2, 0xe0, 0x0 ;  /* 0x000000000000781c */ /* 0x000fe40000703c20 */
[----:B------:R-:W-:Y:S02]  /*0530*/  LOP3.LUT P1, RZ, R0, 0x7fffff, RZ, 0xc0, !PT ;  /* 0x007fffff00ff7812 */ /* 0x000fe4000782c0ff */
[----:B------:R-:W-:-:S05]  /*0540*/  SEL R5, RZ, 0x1, !P0 ;  /* 0x00000001ff057807 */ /* 0x000fca0004000000 */
[----:B------:R-:W-:-:S05]  /*0550*/  IMAD.MOV R5, RZ, RZ, -R5 ;  /* 0x000000ffff057224 */ /* 0x000fca00078e0a05 */
[----:B------:R-:W-:Y:S02]  /*0560*/  ISETP.GE.AND P0, PT, R5, RZ, PT ;  /* 0x000000ff0500720c */ /* 0x000fe40003f06270 */
[----:B------:R-:W-:-:S04]  /*0570*/  IADD3 R5, PT, PT, R2, -0xfc, RZ ;  /* 0xffffff0402057810 */ /* 0x000fc80007ffe0ff */
[----:B------:R-:W-:-:S07]  /*0580*/  SHF.R.U32.HI R5, RZ, R5, R8 ;  /* 0x00000005ff057219 */ /* 0x000fce0000011608 */
[----:B------:R-:W-:-:S05]  /*0590*/  @!P0 VIADD R5, R5, 0x1 ;  /* 0x0000000105058836 */ /* 0x000fca0000000000 */
[----:B------:R-:W-:-:S04]  /*05a0*/  @!P1 SHF.L.U32 R5, R5, 0x1, RZ ;  /* 0x0000000105059819 */ /* 0x000fc800000006ff */
[----:B------:R-:W-:Y:S01]  /*05b0*/  LOP3.LUT R5, R5, 0x80000000, R0, 0xf8, !PT ;  /* 0x8000000005057812 */ /* 0x000fe200078ef800 */
[----:B------:R-:W-:Y:S06]  /*05c0*/  BRA `(.L_x_10) ;  /* 0x0000000000047947 */ /* 0x000fec0003800000 */
.L_x_11:
[----:B------:R0:W1:Y:S02]  /*05d0*/  MUFU.RCP R5, R0 ;  /* 0x0000000000057308 */ /* 0x0000640000001000 */
.L_x_10:
[----:B------:R-:W-:Y:S05]  /*05e0*/  BSYNC.RECONVERGENT B1 ;  /* 0x0000000000017941 */ /* 0x000fea0003800200 */
.L_x_8:
[----:B-1----:R-:W-:Y:S02]  /*05f0*/  IMAD.MOV.U32 R7, RZ, RZ, R5 ;  /* 0x000000ffff077224 */ /* 0x002fe400078e0005 */
[----:B------:R-:W-:-:S04]  /*0600*/  HFMA2 R5, -RZ, RZ, 0, 0 ;  /* 0x00000000ff057431 */ /* 0x000fc800000001ff */
[----:B0-----:R-:W-:Y:S05]  /*0610*/  RET.REL.NODEC R4 `(_Z29fused_scale_bias_relu_sigmoidPKffS0_Pfi) ;  /* 0xfffffff804787950 */ /* 0x001fea0003c3ffff */
.L_x_12:
        /* <DEDUP_REMOVED lines=14> */
.L_x_24:


//--------------------- .text._Z14sigmoid_kernelPKfPfi --------------------------
	.section	.text._Z14sigmoid_kernelPKfPfi,"ax",@progbits
	.align	128
        .global         _Z14sigmoid_kernelPKfPfi
        .type           _Z14sigmoid_kernelPKfPfi,@function
        .size           _Z14sigmoid_kernelPKfPfi,(.L_x_25 - _Z14sigmoid_kernelPKfPfi)
        .other          _Z14sigmoid_kernelPKfPfi,@"STO_CUDA_ENTRY STV_DEFAULT"
_Z14sigmoid_kernelPKfPfi:
.text._Z14sigmoid_kernelPKfPfi:
        /* <DEDUP_REMOVED lines=10> */
[----:B0-----:R-:W-:-:S06]  /*00a0*/  IMAD.WIDE R4, R3, 0x4, R4 ;  /* 0x0000000403047825 */ /* 0x001fcc00078e0204 */
[----:B-1----:R-:W2:Y:S01]  /*00b0*/  LDG.E R4, desc[UR4][R4.64] ;  /* 0x0000000404047981 */ /* 0x002ea2000c1e1900 */
[----:B------:R-:W-:Y:S01]  /*00c0*/  IMAD.MOV.U32 R7, RZ, RZ, 0x3bbb989d ;  /* 0x3bbb989dff077424 */ /* 0x000fe200078e00ff */
[----:B------:R-:W-:Y:S01]  /*00d0*/  BSSY.RECONVERGENT B0, `(.L_x_13) ;  /* 0x0000015000007945 */ /* 0x000fe20003800200 */
[----:B------:R-:W-:Y:S02]  /*00e0*/  IMAD.MOV.U32 R9, RZ, RZ, 0x437c0000 ;  /* 0x437c0000ff097424 */ /* 0x000fe400078e00ff */
[----:B--2---:R-:W-:-:S04]  /*00f0*/  FFMA.SAT R0, R4, -R7, 0.5 ;  /* 0x3f00000004007423 */ /* 0x004fc80000002807 */
[----:B------:R-:W-:-:S04]  /*0100*/  FFMA.RM R0, R0, R9, 12582913 ;  /* 0x4b40000100007423 */ /* 0x000fc80000004009 */
[C---:B------:R-:W-:Y:S01]  /*0110*/  FADD R7, R0.reuse, -12583039 ;  /* 0xcb40007f00077421 */ /* 0x040fe20000000000 */
[----:B------:R-:W-:-:S03]  /*0120*/  SHF.L.U32 R0, R0, 0x17, RZ ;  /* 0x0000001700007819 */ /* 0x000fc600000006ff */
[----:B------:R-:W-:-:S04]  /*0130*/  FFMA R7, R4, -1.4426950216293334961, -R7 ;  /* 0xbfb8aa3b04077823 */ /* 0x000fc80000000807 */
[----:B------:R-:W-:-:S06]  /*0140*/  FFMA R7, R4, -1.925963033500011079e-08, R7 ;  /* 0xb2a5706004077823 */ /* 0x000fcc0000000007 */
[----:B------:R-:W0:Y:S02]  /*0150*/  MUFU.EX2 R7, R7 ;  /* 0x0000000700077308 */ /* 0x000e240000000800 */
[----:B0-----:R-:W-:-:S04]  /*0160*/  FFMA R0, R0, R7, 1 ;  /* 0x3f80000000007423 */ /* 0x001fc80000000007 */
[----:B------:R-:W-:-:S05]  /*0170*/  VIADD R2, R0, 0x1800000 ;  /* 0x0180000000027836 */ /* 0x000fca0000000000 */
[----:B------:R-:W-:-:S04]  /*0180*/  LOP3.LUT R2, R2, 0x7f800000, RZ, 0xc0, !PT ;  /* 0x7f80000002027812 */ /* 0x000fc800078ec0ff */
[----:B------:R-:W-:-:S13]  /*0190*/  ISETP.GT.U32.AND P0, PT, R2, 0x1ffffff, PT ;  /* 0x01ffffff0200780c */ /* 0x000fda0003f04070 */
[----:B------:R-:W-:Y:S05]  /*01a0*/  @P0 BRA `(.L_x_14) ;  /* 0x00000000000c0947 */ /* 0x000fea0003800000 */
[----:B------:R-:W-:-:S07]  /*01b0*/  MOV R4, 0x1d0 ;  /* 0x000001d000047802 */ /* 0x000fce0000000f00 */
[----:B------:R-:W-:Y:S05]  /*01c0*/  CALL.REL.NOINC `($__internal_1_$__cuda_sm20_rcp_rn_f32_slowpath) ;  /* 0x0000000000287944 */ /* 0x000fea0003c00000 */
[----:B------:R-:W-:Y:S05]  /*01d0*/  BRA `(.L_x_15) ;  /* 0x0000000000107947 */ /* 0x000fea0003800000 */
.L_x_14:
[----:B------:R-:W0:Y:S02]  /*01e0*/  MUFU.RCP R7, R0 ;  /* 0x0000000000077308 */ /* 0x000e240000001000 */
[----:B0-----:R-:W-:-:S04]  /*01f0*/  FFMA R2, R0, R7, -1 ;  /* 0xbf80000000027423 */ /* 0x001fc80000000007 */
[----:B------:R-:W-:-:S04]  /*0200*/  FADD.FTZ R2, -R2, -RZ ;  /* 0x800000ff02027221 */ /* 0x000fc80000010100 */
[----:B------:R-:W-:-:S07]  /*0210*/  FFMA R7, R7, R2, R7 ;  /* 0x0000000207077223 */ /* 0x000fce0000000007 */
.L_x_15:
[----:B------:R-:W-:Y:S05]  /*0220*/  BSYNC.RECONVERGENT B0 ;  /* 0x0000000000007941 */ /* 0x000fea0003800200 */
.L_x_13:
[----:B------:R-:W0:Y:S02]  /*0230*/  LDC.64 R4, c[0x0][0x388] ;  /* 0x0000e200ff047b82 */ /* 0x000e240000000a00 */
[----:B0-----:R-:W-:-:S05]  /*0240*/  IMAD.WIDE R2, R3, 0x4, R4 ;  /* 0x0000000403027825 */ /* 0x001fca00078e0204 */
[----:B------:R-:W-:Y:S01]  /*0250*/  STG.E desc[UR4][R2.64], R7 ;  /* 0x0000000702007986 */ /* 0x000fe2000c101904 */
[----:B------:R-:W-:Y:S05]  /*0260*/  EXIT ;  /* 0x000000000000794d */ /* 0x000fea0003800000 */
        .weak           $__internal_1_$__cuda_sm20_rcp_rn_f32_slowpath
        .type           $__internal_1_$__cuda_sm20_rcp_rn_f32_slowpath,@function
        .size           $__internal_1_$__cuda_sm20_rcp_rn_f32_slowpath,(.L_x_25 - $__internal_1_$__cuda_sm20_rcp_rn_f32_slowpath)
$__internal_1_$__cuda_sm20_rcp_rn_f32_slowpath:
[----:B------:R-:W-:Y:S01]  /*0270*/  IMAD.SHL.U32 R2, R0, 0x2, RZ ;  /* 0x0000000200027824 */ /* 0x000fe200078e00ff */
[----:B------:R-:W-:Y:S04]  /*0280*/  BSSY.RECONVERGENT B1, `(.L_x_16) ;  /* 0x0000030000017945 */ /* 0x000fe80003800200 */
[----:B------:R-:W-:-:S04]  /*0290*/  SHF.R.U32.HI R2, RZ, 0x18, R2 ;  /* 0x00000018ff027819 */ /* 0x000fc80000011602 */
[----:B------:R-:W-:-:S13]  /*02a0*/  ISETP.NE.U32.AND P0, PT, R2, RZ, PT ;  /* 0x000000ff0200720c */ /* 0x000fda0003f05070 */
[----:B------:R-:W-:Y:S05]  /*02b0*/  @P0 BRA `(.L_x_17) ;  /* 0x0000000000280947 */ /* 0x000fea0003800000 */
[----:B------:R-:W-:-:S04]  /*02c0*/  SHF.L.U32 R2, R0, 0x1, RZ ;  /* 0x0000000100027819 */ /* 0x000fc800000006ff */
        /* <DEDUP_REMOVED lines=9> */
.L_x_17:
[----:B------:R-:W-:-:S05]  /*0360*/  VIADD R5, R2, 0xffffff03 ;  /* 0xffffff0302057836 */ /* 0x000fca0000000000 */
        /* <DEDUP_REMOVED lines=32> */
.L_x_19:
[----:B------:R0:W1:Y:S02]  /*0570*/  MUFU.RCP R5, R0 ;  /* 0x0000000000057308 */ /* 0x0000640000001000 */
.L_x_18:
[----:B------:R-:W-:Y:S05]  /*0580*/  BSYNC.RECONVERGENT B1 ;  /* 0x0000000000017941 */ /* 0x000fea0003800200 */
.L_x_16:
[----:B-1----:R-:W-:Y:S02]  /*0590*/  IMAD.MOV.U32 R7, RZ, RZ, R5 ;  /* 0x000000ffff077224 */ /* 0x002fe400078e0005 */
[----:B------:R-:W-:-:S04]  /*05a0*/  HFMA2 R5, -RZ, RZ, 0, 0 ;  /* 0x00000000ff057431 */ /* 0x000fc800000001ff */
[----:B0-----:R-:W-:Y:S05]  /*05b0*/  RET.REL.NODEC R4 `(_Z14sigmoid_kernelPKfPfi) ;  /* 0xfffffff804907950 */ /* 0x001fea0003c3ffff */
.L_x_20:
        /* <DEDUP_REMOVED lines=12> */
.L_x_25:


//--------------------- .text._Z11relu_kernelPKfPfi --------------------------
	.section	.text._Z11relu_kernelPKfPfi,"ax",@progbits
	.align	128
        .global         _Z11relu_kernelPKfPfi
        .type           _Z11relu_kernelPKfPfi,@function
        .size           _Z11relu_kernelPKfPfi,(.L_x_33 - _Z11relu_kernelPKfPfi)
        .other          _Z11relu_kernelPKfPfi,@"STO_CUDA_ENTRY STV_DEFAULT"
_Z11relu_kernelPKfPfi:
.text._Z11relu_kernelPKfPfi:
        /* <DEDUP_REMOVED lines=13> */
[----:B--2---:R-:W-:Y:S01]  /*00d0*/  IMAD.WIDE R4, R7, 0x4, R4 ;  /* 0x0000000407047825 */ /* 0x004fe200078e0204 */
[----:B---3--:R-:W-:-:S05]  /*00e0*/  FMNMX R7, RZ, R2, !PT ;  /* 0x00000002ff077209 */ /* 0x008fca0007800000 */
[----:B------:R-:W-:Y:S01]  /*00f0*/  STG.E desc[UR4][R4.64], R7 ;  /* 0x0000000704007986 */ /* 0x000fe2000c101904 */
[----:B------:R-:W-:Y:S05]  /*0100*/  EXIT ;  /* 0x000000000000794d */ /* 0x000fea0003800000 */
.L_x_21:
        /* <DEDUP_REMOVED lines=15> */
.L_x_33:


//--------------------- .text._Z11bias_kernelPKfS0_Pfi --------------------------
	.section	.text._Z11bias_kernelPKfS0_Pfi,"ax",@progbits
	.align	128
        .global         _Z11bias_kernelPKfS0_Pfi
        .type           _Z11bias_kernelPKfS0_Pfi,@function
        .size           _Z11bias_kernelPKfS0_Pfi,(.L_x_34 - _Z11bias_kernelPKfS0_Pfi)
        .other          _Z11bias_kernelPKfS0_Pfi,@"STO_CUDA_ENTRY STV_DEFAULT"
_Z11bias_kernelPKfS0_Pfi:
.text._Z11bias_kernelPKfS0_Pfi:
        /* <DEDUP_REMOVED lines=17> */
[----:B----4-:R-:W-:-:S05]  /*0110*/  FADD R9, R2, R5 ;  /* 0x0000000502097221 */ /* 0x010fca0000000000 */
[----:B------:R-:W-:Y:S01]  /*0120*/  STG.E desc[UR4][R6.64], R9 ;  /* 0x0000000906007986 */ /* 0x000fe2000c101904 */
[----:B------:R-:W-:Y:S05]  /*0130*/  EXIT ;  /* 0x000000000000794d */ /* 0x000fea0003800000 */
.L_x_22:
        /* <DEDUP_REMOVED lines=12> */
.L_x_34:


//--------------------- .text._Z12scale_kernelPKffPfi --------------------------
	.section	.text._Z12scale_kernelPKffPfi,"ax",@progbits
	.align	128
        .global         _Z12scale_kernelPKffPfi
        .type           _Z12scale_kernelPKffPfi,@function
        .size           _Z12scale_kernelPKffPfi,(.L_x_35 - _Z12scale_kernelPKffPfi)
        .other          _Z12scale_kernelPKffPfi,@"STO_CUDA_ENTRY STV_DEFAULT"
_Z12scale_kernelPKffPfi:
.text._Z12scale_kernelPKffPfi:
        /* <DEDUP_REMOVED lines=14> */
[----:B---3--:R-:W-:-:S04]  /*00e0*/  IMAD.WIDE R4, R7, 0x4, R4 ;  /* 0x0000000407047825 */ /* 0x008fc800078e0204 */
[----:B--2---:R-:W-:-:S05]  /*00f0*/  FMUL R7, R2, UR6 ;  /* 0x0000000602077c20 */ /* 0x004fca0008400000 */
[----:B------:R-:W-:Y:S01]  /*0100*/  STG.E desc[UR4][R4.64], R7 ;  /* 0x0000000704007986 */ /* 0x000fe2000c101904 */
[----:B------:R-:W-:Y:S05]  /*0110*/  EXIT ;  /* 0x000000000000794d */ /* 0x000fea0003800000 */
.L_x_23:
        /* <DEDUP_REMOVED lines=14> */
.L_x_35:


//--------------------- .nv.shared.reserved.0     --------------------------
	.section	.nv.shared.reserved.0,"aw",@nobits
	.weak		__nv_reservedSMEM_offset_0_alias
	.size		__nv_reservedSMEM_offset_0_alias, 0, 64
	.other		__nv_reservedSMEM_offset_0_alias,@"STO_CUDA_RESERVED_SHARED STV_DEFAULT"
__nv_reservedSMEM_offset_0_alias:
	.zero		0
	.zero		64


//--------------------- .nv.constant0._Z10fused_geluPKfPfi --------------------------
	.section	.nv.constant0._Z10fused_geluPKfPfi,"a",@progbits
	.sectionflags	@""
	.align	4
.nv.constant0._Z10fused_geluPKfPfi:
	.zero		916


//--------------------- .nv.constant0._Z17gelu_outer_kernelPKfS0_Pfi --------------------------
	.section	.nv.constant0._Z17gelu_outer_kernelPKfS0_Pfi,"a",@progbits
	.sectionflags	@""
	.align	4
.nv.constant0._Z17gelu_outer_kernelPKfS0_Pfi:
	.zero		924


//--------------------- .nv.constant0._Z11tanh_kernelPKfPfi --------------------------
	.section	.nv.constant0._Z11tanh_kernelPKfPfi,"a",@progbits
	.sectionflags	@""
	.align	4
.nv.constant0._Z11tanh_kernelPKfPfi:
	.zero		916


//--------------------- .nv.constant0._Z17gelu_inner_kernelPKfS0_Pfi --------------------------
	.section	.nv.constant0._Z17gelu_inner_kernelPKfS0_Pfi,"a",@progbits
	.sectionflags	@""
	.align	4
.nv.constant0._Z17gelu_inner_kernelPKfS0_Pfi:
	.zero		924


//--------------------- .nv.constant0._Z11pow3_kernelPKfPfi --------------------------
	.section	.nv.constant0._Z11pow3_kernelPKfPfi,"a",@progbits
	.sectionflags	@""
	.align	4
.nv.constant0._Z11pow3_kernelPKfPfi:
	.zero		916


//--------------------- .nv.constant0._Z29fused_scale_bias_relu_sigmoidPKffS0_Pfi --------------------------
	.section	.nv.constant0._Z29fused_scale_bias_relu_sigmoidPKffS0_Pfi,"a",@progbits
	.sectionflags	@""
	.align	4
.nv.constant0._Z29fused_scale_bias_relu_sigmoidPKffS0_Pfi:
	.zero		932


//--------------------- .nv.constant0._Z14sigmoid_kernelPKfPfi --------------------------
	.section	.nv.constant0._Z14sigmoid_kernelPKfPfi,"a",@progbits
	.sectionflags	@""
	.align	4
.nv.constant0._Z14sigmoid_kernelPKfPfi:
	.zero		916


//--------------------- .nv.constant0._Z11relu_kernelPKfPfi --------------------------
	.section	.nv.constant0._Z11relu_kernelPKfPfi,"a",@progbits
	.sectionflags	@""
	.align	4
.nv.constant0._Z11relu_kernelPKfPfi:
	.zero		916


//--------------------- .nv.constant0._Z11bias_kernelPKfS0_Pfi --------------------------
	.section	.nv.constant0._Z11bias_kernelPKfS0_Pfi,"a",@progbits
	.sectionflags	@""
	.align	4
.nv.constant0._Z11bias_kernelPKfS0_Pfi:
	.zero		924


//--------------------- .nv.constant0._Z12scale_kernelPKffPfi --------------------------
	.section	.nv.constant0._Z12scale_kernelPKffPfi,"a",@progbits
	.sectionflags	@""
	.align	4
.nv.constant0._Z12scale_kernelPKffPfi:
	.zero		924


//--------------------- SYMBOLS --------------------------

	.type		.nv.reservedSmem.offset0,@object
	.size		.nv.reservedSmem.offset0,0x4
